	.target	sm_103a

	.elftype	@"ET_EXEC"


//--------------------- .note.nv.tkinfo           --------------------------
	.section	.note.nv.tkinfo,"",@"SHT_NOTE"
	.sectionflags	@"SHF_NOTE_NV_TKINFO"
	.tkinfo
        /*0018*/ 	.word	0x00000002
        /*0030*/ 	.string	""
        /*0030*/ 	.string	"ptxas"
        /*0030*/ 	.string	"Cuda compilation tools, release 13.0, V13.0.88"
        /*0030*/ 	.string	"Build cuda_13.0.r13.0/compiler.36424714_0"
        /*0030*/ 	.string	"-arch sm_103a -m 64 "



//--------------------- .note.nv.cuinfo           --------------------------
	.section	.note.nv.cuinfo,"",@"SHT_NOTE"
	.sectionflags	@"SHF_NOTE_NV_CUINFO"
        /*0018*/ 	.short	0x0002
        /*001a*/ 	.short	0x0067
        /*001c*/ 	.short	0x0082
	.zero		2


//--------------------- .nv.info                  --------------------------
	.section	.nv.info,"",@"SHT_CUDA_INFO"
	.align	4


	//----- nvinfo : EIATTR_REGCOUNT
	.align		4
        /*0000*/ 	.byte	0x04, 0x2f
        /*0002*/ 	.short	(.L_12 - .L_11)
	.align		4
.L_11:
        /*0004*/ 	.word	index@(_ZN7cutlass13device_kernelIN5flash11enable_sm90INS1_16FlashAttnFwdSm90INS1_25CollectiveMainloopFwdSm90ILi2EN4cute5tupleIJNS5_1CILi1EEES8_S8_EEENS6_IJNS7_ILi128EEESA_NS7_ILi256EEEEEELi256ENS_12float_e4m3_tEfNS_4arch4Sm90ELb1ELb0ELb0ELb1ELb0ELb1ELb0ELb1ELb1ELb1ELb1ELb0EEENS1_21CollectiveEpilogueFwdINS6_IJSA_SB_SA_EEES9_NS_10bfloat16_tESF_Li256ELb1ELb1ELb1ELb1EEENS1_36VarlenDynamicPersistentTileSchedulerILi128ELi128ELi256ELi128ELb1ELb1ELb1ELb1ELb1ELb1EEEEEEEEEvNT_6ParamsE)
        /*0008*/ 	.word	0x00000004


	//----- nvinfo : EIATTR_FRAME_SIZE
	.align		4
.L_12:
        /*000c*/ 	.byte	0x04, 0x11
        /*000e*/ 	.short	(.L_14 - .L_13)
	.align		4
.L_13:
        /*0010*/ 	.word	index@(_ZN7cutlass13device_kernelIN5flash11enable_sm90INS1_16FlashAttnFwdSm90INS1_25CollectiveMainloopFwdSm90ILi2EN4cute5tupleIJNS5_1CILi1EEES8_S8_EEENS6_IJNS7_ILi128EEESA_NS7_ILi256EEEEEELi256ENS_12float_e4m3_tEfNS_4arch4Sm90ELb1ELb0ELb0ELb1ELb0ELb1ELb0ELb1ELb1ELb1ELb1ELb0EEENS1_21CollectiveEpilogueFwdINS6_IJSA_SB_SA_EEES9_NS_10bfloat16_tESF_Li256ELb1ELb1ELb1ELb1EEENS1_36VarlenDynamicPersistentTileSchedulerILi128ELi128ELi256ELi128ELb1ELb1ELb1ELb1ELb1ELb1EEEEEEEEEvNT_6ParamsE)
        /*0014*/ 	.word	0x00000000


	//----- nvinfo : EIATTR_REGCOUNT
	.align		4
.L_14:
        /*0018*/ 	.byte	0x04, 0x2f
        /*001a*/ 	.short	(.L_16 - .L_15)
	.align		4
.L_15:
        /*001c*/ 	.word	index@(_ZN7cutlass13device_kernelIN5flash11enable_sm90INS1_16FlashAttnFwdSm90INS1_25CollectiveMainloopFwdSm90ILi2EN4cute5tupleIJNS5_1CILi1EEES8_S8_EEENS6_IJNS7_ILi128EEESA_NS7_ILi256EEEEEELi256ENS_12float_e4m3_tEfNS_4arch4Sm90ELb1ELb0ELb0ELb1ELb0ELb0ELb0ELb1ELb1ELb1ELb1ELb0EEENS1_21CollectiveEpilogueFwdINS6_IJSA_SB_SA_EEES9_NS_10bfloat16_tESF_Li256ELb1ELb1ELb1ELb1EEENS1_36VarlenDynamicPersistentTileSchedulerILi128ELi128ELi256ELi128ELb1ELb1ELb1ELb1ELb1ELb1EEEEEEEEEvNT_6ParamsE)
        /*0020*/ 	.word	0x00000004


	//----- nvinfo : EIATTR_FRAME_SIZE
	.align		4
.L_16:
        /*0024*/ 	.byte	0x04, 0x11
        /*0026*/ 	.short	(.L_18 - .L_17)
	.align		4
.L_17:
        /*0028*/ 	.word	index@(_ZN7cutlass13device_kernelIN5flash11enable_sm90INS1_16FlashAttnFwdSm90INS1_25CollectiveMainloopFwdSm90ILi2EN4cute5tupleIJNS5_1CILi1EEES8_S8_EEENS6_IJNS7_ILi128EEESA_NS7_ILi256EEEEEELi256ENS_12float_e4m3_tEfNS_4arch4Sm90ELb1ELb0ELb0ELb1ELb0ELb0ELb0ELb1ELb1ELb1ELb1ELb0EEENS1_21CollectiveEpilogueFwdINS6_IJSA_SB_SA_EEES9_NS_10bfloat16_tESF_Li256ELb1ELb1ELb1ELb1EEENS1_36VarlenDynamicPersistentTileSchedulerILi128ELi128ELi256ELi128ELb1ELb1ELb1ELb1ELb1ELb1EEEEEEEEEvNT_6ParamsE)
        /*002c*/ 	.word	0x00000000


	//----- nvinfo : EIATTR_REGCOUNT
	.align		4
.L_18:
        /*0030*/ 	.byte	0x04, 0x2f
        /*0032*/ 	.short	(.L_20 - .L_19)
	.align		4
.L_19:
        /*0034*/ 	.word	index@(_ZN7cutlass13device_kernelIN5flash11enable_sm90INS1_16FlashAttnFwdSm90INS1_25CollectiveMainloopFwdSm90ILi2EN4cute5tupleIJNS5_1CILi1EEES8_S8_EEENS6_IJNS7_ILi128EEESA_NS7_ILi256EEEEEELi256ENS_12float_e4m3_tEfNS_4arch4Sm90ELb1ELb0ELb0ELb0ELb0ELb0ELb0ELb1ELb1ELb1ELb1ELb0EEENS1_21CollectiveEpilogueFwdINS6_IJSA_SB_SA_EEES9_NS_10bfloat16_tESF_Li256ELb0ELb1ELb1ELb1EEENS1_19SingleTileSchedulerILb0ELb1ELb1ELi128EEEEEEEEEvNT_6ParamsE)
        /*0038*/ 	.word	0x00000004


	//----- nvinfo : EIATTR_FRAME_SIZE
	.align		4
.L_20:
        /*003c*/ 	.byte	0x04, 0x11
        /*003e*/ 	.short	(.L_22 - .L_21)
	.align		4
.L_21:
        /*0040*/ 	.word	index@(_ZN7cutlass13device_kernelIN5flash11enable_sm90INS1_16FlashAttnFwdSm90INS1_25CollectiveMainloopFwdSm90ILi2EN4cute5tupleIJNS5_1CILi1EEES8_S8_EEENS6_IJNS7_ILi128EEESA_NS7_ILi256EEEEEELi256ENS_12float_e4m3_tEfNS_4arch4Sm90ELb1ELb0ELb0ELb0ELb0ELb0ELb0ELb1ELb1ELb1ELb1ELb0EEENS1_21CollectiveEpilogueFwdINS6_IJSA_SB_SA_EEES9_NS_10bfloat16_tESF_Li256ELb0ELb1ELb1ELb1EEENS1_19SingleTileSchedulerILb0ELb1ELb1ELi128EEEEEEEEEvNT_6ParamsE)
        /*0044*/ 	.word	0x00000000


	//----- nvinfo : EIATTR_REGCOUNT
	.align		4
.L_22:
        /*0048*/ 	.byte	0x04, 0x2f
        /*004a*/ 	.short	(.L_24 - .L_23)
	.align		4
.L_23:
        /*004c*/ 	.word	index@(_ZN7cutlass13device_kernelIN5flash11enable_sm90INS1_16FlashAttnFwdSm90INS1_25CollectiveMainloopFwdSm90ILi2EN4cute5tupleIJNS5_1CILi1EEES8_S8_EEENS6_IJNS7_ILi128EEENS7_ILi64EEENS7_ILi256EEEEEELi256ENS_12float_e4m3_tEfNS_4arch4Sm90ELb0ELb1ELb0ELb1ELb0ELb1ELb0ELb1ELb1ELb1ELb1ELb0EEENS1_21CollectiveEpilogueFwdINS6_IJSA_SC_SB_EEES9_NS_10bfloat16_tESG_Li256ELb1ELb1ELb1ELb1EEENS1_36VarlenDynamicPersistentTileSchedulerILi128ELi64ELi256ELi128ELb1ELb1ELb1ELb1ELb0ELb1EEEEEEEEEvNT_6ParamsE)
        /*0050*/ 	.word	0x00000004


	//----- nvinfo : EIATTR_FRAME_SIZE
	.align		4
.L_24:
        /*0054*/ 	.byte	0x04, 0x11
        /*0056*/ 	.short	(.L_26 - .L_25)
	.align		4
.L_25:
        /*0058*/ 	.word	index@(_ZN7cutlass13device_kernelIN5flash11enable_sm90INS1_16FlashAttnFwdSm90INS1_25CollectiveMainloopFwdSm90ILi2EN4cute5tupleIJNS5_1CILi1EEES8_S8_EEENS6_IJNS7_ILi128EEENS7_ILi64EEENS7_ILi256EEEEEELi256ENS_12float_e4m3_tEfNS_4arch4Sm90ELb0ELb1ELb0ELb1ELb0ELb1ELb0ELb1ELb1ELb1ELb1ELb0EEENS1_21CollectiveEpilogueFwdINS6_IJSA_SC_SB_EEES9_NS_10bfloat16_tESG_Li256ELb1ELb1ELb1ELb1EEENS1_36VarlenDynamicPersistentTileSchedulerILi128ELi64ELi256ELi128ELb1ELb1ELb1ELb1ELb0ELb1EEEEEEEEEvNT_6ParamsE)
        /*005c*/ 	.word	0x00000000


	//----- nvinfo : EIATTR_REGCOUNT
	.align		4
.L_26:
        /*0060*/ 	.byte	0x04, 0x2f
        /*0062*/ 	.short	(.L_28 - .L_27)
	.align		4
.L_27:
        /*0064*/ 	.word	index@(_ZN7cutlass13device_kernelIN5flash11enable_sm90INS1_16FlashAttnFwdSm90INS1_25CollectiveMainloopFwdSm90ILi2EN4cute5tupleIJNS5_1CILi1EEES8_S8_EEENS6_IJNS7_ILi128EEENS7_ILi64EEENS7_ILi256EEEEEELi256ENS_12float_e4m3_tEfNS_4arch4Sm90ELb0ELb1ELb0ELb1ELb0ELb0ELb0ELb1ELb1ELb1ELb1ELb0EEENS1_21CollectiveEpilogueFwdINS6_IJSA_SC_SB_EEES9_NS_10bfloat16_tESG_Li256ELb1ELb1ELb1ELb1EEENS1_36VarlenDynamicPersistentTileSchedulerILi128ELi64ELi256ELi128ELb1ELb1ELb1ELb1ELb0ELb1EEEEEEEEEvNT_6ParamsE)
        /*0068*/ 	.word	0x00000004


	//----- nvinfo : EIATTR_FRAME_SIZE
	.align		4
.L_28:
        /*006c*/ 	.byte	0x04, 0x11
        /*006e*/ 	.short	(.L_30 - .L_29)
	.align		4
.L_29:
        /*0070*/ 	.word	index@(_ZN7cutlass13device_kernelIN5flash11enable_sm90INS1_16FlashAttnFwdSm90INS1_25CollectiveMainloopFwdSm90ILi2EN4cute5tupleIJNS5_1CILi1EEES8_S8_EEENS6_IJNS7_ILi128EEENS7_ILi64EEENS7_ILi256EEEEEELi256ENS_12float_e4m3_tEfNS_4arch4Sm90ELb0ELb1ELb0ELb1ELb0ELb0ELb0ELb1ELb1ELb1ELb1ELb0EEENS1_21CollectiveEpilogueFwdINS6_IJSA_SC_SB_EEES9_NS_10bfloat16_tESG_Li256ELb1ELb1ELb1ELb1EEENS1_36VarlenDynamicPersistentTileSchedulerILi128ELi64ELi256ELi128ELb1ELb1ELb1ELb1ELb0ELb1EEEEEEEEEvNT_6ParamsE)
        /*0074*/ 	.word	0x00000000


	//----- nvinfo : EIATTR_REGCOUNT
	.align		4
.L_30:
        /*0078*/ 	.byte	0x04, 0x2f
        /*007a*/ 	.short	(.L_32 - .L_31)
	.align		4
.L_31:
        /*007c*/ 	.word	index@(_ZN7cutlass13device_kernelIN5flash11enable_sm90INS1_16FlashAttnFwdSm90INS1_25CollectiveMainloopFwdSm90ILi2EN4cute5tupleIJNS5_1CILi1EEES8_S8_EEENS6_IJNS7_ILi128EEENS7_ILi64EEENS7_ILi256EEEEEELi256ENS_12float_e4m3_tEfNS_4arch4Sm90ELb0ELb1ELb0ELb0ELb0ELb0ELb0ELb1ELb1ELb1ELb1ELb0EEENS1_21CollectiveEpilogueFwdINS6_IJSA_SC_SB_EEES9_NS_10bfloat16_tESG_Li256ELb0ELb1ELb1ELb1EEENS1_19SingleTileSchedulerILb0ELb1ELb1ELi128EEEEEEEEEvNT_6ParamsE)
        /*0080*/ 	.word	0x00000004


	//----- nvinfo : EIATTR_FRAME_SIZE
	.align		4
.L_32:
        /*0084*/ 	.byte	0x04, 0x11
        /*0086*/ 	.short	(.L_34 - .L_33)
	.align		4
.L_33:
        /*0088*/ 	.word	index@(_ZN7cutlass13device_kernelIN5flash11enable_sm90INS1_16FlashAttnFwdSm90INS1_25CollectiveMainloopFwdSm90ILi2EN4cute5tupleIJNS5_1CILi1EEES8_S8_EEENS6_IJNS7_ILi128EEENS7_ILi64EEENS7_ILi256EEEEEELi256ENS_12float_e4m3_tEfNS_4arch4Sm90ELb0ELb1ELb0ELb0ELb0ELb0ELb0ELb1ELb1ELb1ELb1ELb0EEENS1_21CollectiveEpilogueFwdINS6_IJSA_SC_SB_EEES9_NS_10bfloat16_tESG_Li256ELb0ELb1ELb1ELb1EEENS1_19SingleTileSchedulerILb0ELb1ELb1ELi128EEEEEEEEEvNT_6ParamsE)
        /*008c*/ 	.word	0x00000000


	//----- nvinfo : EIATTR_REGCOUNT
	.align		4
.L_34:
        /*0090*/ 	.byte	0x04, 0x2f
        /*0092*/ 	.short	(.L_36 - .L_35)
	.align		4
.L_35:
        /*0094*/ 	.word	index@(_ZN7cutlass13device_kernelIN5flash11enable_sm90INS1_16FlashAttnFwdSm90INS1_25CollectiveMainloopFwdSm90ILi2EN4cute5tupleIJNS5_1CILi1EEES8_S8_EEENS6_IJNS7_ILi128EEESA_NS7_ILi256EEEEEELi256ENS_12float_e4m3_tEfNS_4arch4Sm90ELb0ELb0ELb0ELb1ELb0ELb1ELb0ELb1ELb1ELb1ELb1ELb0EEENS1_21CollectiveEpilogueFwdINS6_IJSA_SB_SA_EEES9_NS_10bfloat16_tESF_Li256ELb1ELb1ELb1ELb1EEENS1_36VarlenDynamicPersistentTileSchedulerILi128ELi128ELi256ELi128ELb1ELb1ELb1ELb0ELb1ELb1EEEEEEEEEvNT_6ParamsE)
        /*0098*/ 	.word	0x00000004


	//----- nvinfo : EIATTR_FRAME_SIZE
	.align		4
.L_36:
        /*009c*/ 	.byte	0x04, 0x11
        /*009e*/ 	.short	(.L_38 - .L_37)
	.align		4
.L_37:
        /*00a0*/ 	.word	index@(_ZN7cutlass13device_kernelIN5flash11enable_sm90INS1_16FlashAttnFwdSm90INS1_25CollectiveMainloopFwdSm90ILi2EN4cute5tupleIJNS5_1CILi1EEES8_S8_EEENS6_IJNS7_ILi128EEESA_NS7_ILi256EEEEEELi256ENS_12float_e4m3_tEfNS_4arch4Sm90ELb0ELb0ELb0ELb1ELb0ELb1ELb0ELb1ELb1ELb1ELb1ELb0EEENS1_21CollectiveEpilogueFwdINS6_IJSA_SB_SA_EEES9_NS_10bfloat16_tESF_Li256ELb1ELb1ELb1ELb1EEENS1_36VarlenDynamicPersistentTileSchedulerILi128ELi128ELi256ELi128ELb1ELb1ELb1ELb0ELb1ELb1EEEEEEEEEvNT_6ParamsE)
        /*00a4*/ 	.word	0x00000000


	//----- nvinfo : EIATTR_REGCOUNT
	.align		4
.L_38:
        /*00a8*/ 	.byte	0x04, 0x2f
        /*00aa*/ 	.short	(.L_40 - .L_39)
	.align		4
.L_39:
        /*00ac*/ 	.word	index@(_ZN7cutlass13device_kernelIN5flash11enable_sm90INS1_16FlashAttnFwdSm90INS1_25CollectiveMainloopFwdSm90ILi2EN4cute5tupleIJNS5_1CILi1EEES8_S8_EEENS6_IJNS7_ILi128EEESA_NS7_ILi256EEEEEELi256ENS_12float_e4m3_tEfNS_4arch4Sm90ELb0ELb0ELb0ELb1ELb0ELb0ELb0ELb1ELb1ELb1ELb1ELb0EEENS1_21CollectiveEpilogueFwdINS6_IJSA_SB_SA_EEES9_NS_10bfloat16_tESF_Li256ELb1ELb1ELb1ELb1EEENS1_36VarlenDynamicPersistentTileSchedulerILi128ELi128ELi256ELi128ELb1ELb1ELb1ELb0ELb1ELb1EEEEEEEEEvNT_6ParamsE)
        /*00b0*/ 	.word	0x00000004


	//----- nvinfo : EIATTR_FRAME_SIZE
	.align		4
.L_40:
        /*00b4*/ 	.byte	0x04, 0x11
        /*00b6*/ 	.short	(.L_42 - .L_41)
	.align		4
.L_41:
        /*00b8*/ 	.word	index@(_ZN7cutlass13device_kernelIN5flash11enable_sm90INS1_16FlashAttnFwdSm90INS1_25CollectiveMainloopFwdSm90ILi2EN4cute5tupleIJNS5_1CILi1EEES8_S8_EEENS6_IJNS7_ILi128EEESA_NS7_ILi256EEEEEELi256ENS_12float_e4m3_tEfNS_4arch4Sm90ELb0ELb0ELb0ELb1ELb0ELb0ELb0ELb1ELb1ELb1ELb1ELb0EEENS1_21CollectiveEpilogueFwdINS6_IJSA_SB_SA_EEES9_NS_10bfloat16_tESF_Li256ELb1ELb1ELb1ELb1EEENS1_36VarlenDynamicPersistentTileSchedulerILi128ELi128ELi256ELi128ELb1ELb1ELb1ELb0ELb1ELb1EEEEEEEEEvNT_6ParamsE)
        /*00bc*/ 	.word	0x00000000


	//----- nvinfo : EIATTR_REGCOUNT
	.align		4
.L_42:
        /*00c0*/ 	.byte	0x04, 0x2f
        /*00c2*/ 	.short	(.L_44 - .L_43)
	.align		4
.L_43:
        /*00c4*/ 	.word	index@(_ZN7cutlass13device_kernelIN5flash11enable_sm90INS1_16FlashAttnFwdSm90INS1_25CollectiveMainloopFwdSm90ILi2EN4cute5tupleIJNS5_1CILi1EEES8_S8_EEENS6_IJNS7_ILi128EEESA_NS7_ILi256EEEEEELi256ENS_12float_e4m3_tEfNS_4arch4Sm90ELb0ELb0ELb0ELb0ELb0ELb0ELb0ELb1ELb1ELb1ELb1ELb0EEENS1_21CollectiveEpilogueFwdINS6_IJSA_SB_SA_EEES9_NS_10bfloat16_tESF_Li256ELb0ELb1ELb1ELb1EEENS1_19SingleTileSchedulerILb0ELb1ELb1ELi128EEEEEEEEEvNT_6ParamsE)
        /*00c8*/ 	.word	0x00000004


	//----- nvinfo : EIATTR_FRAME_SIZE
	.align		4
.L_44:
        /*00cc*/ 	.byte	0x04, 0x11
        /*00ce*/ 	.short	(.L_46 - .L_45)
	.align		4
.L_45:
        /*00d0*/ 	.word	index@(_ZN7cutlass13device_kernelIN5flash11enable_sm90INS1_16FlashAttnFwdSm90INS1_25CollectiveMainloopFwdSm90ILi2EN4cute5tupleIJNS5_1CILi1EEES8_S8_EEENS6_IJNS7_ILi128EEESA_NS7_ILi256EEEEEELi256ENS_12float_e4m3_tEfNS_4arch4Sm90ELb0ELb0ELb0ELb0ELb0ELb0ELb0ELb1ELb1ELb1ELb1ELb0EEENS1_21CollectiveEpilogueFwdINS6_IJSA_SB_SA_EEES9_NS_10bfloat16_tESF_Li256ELb0ELb1ELb1ELb1EEENS1_19SingleTileSchedulerILb0ELb1ELb1ELi128EEEEEEEEEvNT_6ParamsE)
        /*00d4*/ 	.word	0x00000000


	//----- nvinfo : EIATTR_MIN_STACK_SIZE
	.align		4
.L_46:
        /*00d8*/ 	.byte	0x04, 0x12
        /*00da*/ 	.short	(.L_48 - .L_47)
	.align		4
.L_47:
        /*00dc*/ 	.word	index@(_ZN7cutlass13device_kernelIN5flash11enable_sm90INS1_16FlashAttnFwdSm90INS1_25CollectiveMainloopFwdSm90ILi2EN4cute5tupleIJNS5_1CILi1EEES8_S8_EEENS6_IJNS7_ILi128EEESA_NS7_ILi256EEEEEELi256ENS_12float_e4m3_tEfNS_4arch4Sm90ELb0ELb0ELb0ELb0ELb0ELb0ELb0ELb1ELb1ELb1ELb1ELb0EEENS1_21CollectiveEpilogueFwdINS6_IJSA_SB_SA_EEES9_NS_10bfloat16_tESF_Li256ELb0ELb1ELb1ELb1EEENS1_19SingleTileSchedulerILb0ELb1ELb1ELi128EEEEEEEEEvNT_6ParamsE)
        /*00e0*/ 	.word	0x00000000


	//----- nvinfo : EIATTR_MIN_STACK_SIZE
	.align		4
.L_48:
        /*00e4*/ 	.byte	0x04, 0x12
        /*00e6*/ 	.short	(.L_50 - .L_49)
	.align		4
.L_49:
        /*00e8*/ 	.word	index@(_ZN7cutlass13device_kernelIN5flash11enable_sm90INS1_16FlashAttnFwdSm90INS1_25CollectiveMainloopFwdSm90ILi2EN4cute5tupleIJNS5_1CILi1EEES8_S8_EEENS6_IJNS7_ILi128EEESA_NS7_ILi256EEEEEELi256ENS_12float_e4m3_tEfNS_4arch4Sm90ELb0ELb0ELb0ELb1ELb0ELb0ELb0ELb1ELb1ELb1ELb1ELb0EEENS1_21CollectiveEpilogueFwdINS6_IJSA_SB_SA_EEES9_NS_10bfloat16_tESF_Li256ELb1ELb1ELb1ELb1EEENS1_36VarlenDynamicPersistentTileSchedulerILi128ELi128ELi256ELi128ELb1ELb1ELb1ELb0ELb1ELb1EEEEEEEEEvNT_6ParamsE)
        /*00ec*/ 	.word	0x00000000


	//----- nvinfo : EIATTR_MIN_STACK_SIZE
	.align		4
.L_50:
        /*00f0*/ 	.byte	0x04, 0x12
        /*00f2*/ 	.short	(.L_52 - .L_51)
	.align		4
.L_51:
        /*00f4*/ 	.word	index@(_ZN7cutlass13device_kernelIN5flash11enable_sm90INS1_16FlashAttnFwdSm90INS1_25CollectiveMainloopFwdSm90ILi2EN4cute5tupleIJNS5_1CILi1EEES8_S8_EEENS6_IJNS7_ILi128EEESA_NS7_ILi256EEEEEELi256ENS_12float_e4m3_tEfNS_4arch4Sm90ELb0ELb0ELb0ELb1ELb0ELb1ELb0ELb1ELb1ELb1ELb1ELb0EEENS1_21CollectiveEpilogueFwdINS6_IJSA_SB_SA_EEES9_NS_10bfloat16_tESF_Li256ELb1ELb1ELb1ELb1EEENS1_36VarlenDynamicPersistentTileSchedulerILi128ELi128ELi256ELi128ELb1ELb1ELb1ELb0ELb1ELb1EEEEEEEEEvNT_6ParamsE)
        /*00f8*/ 	.word	0x00000000


	//----- nvinfo : EIATTR_MIN_STACK_SIZE
	.align		4
.L_52:
        /*00fc*/ 	.byte	0x04, 0x12
        /*00fe*/ 	.short	(.L_54 - .L_53)
	.align		4
.L_53:
        /*0100*/ 	.word	index@(_ZN7cutlass13device_kernelIN5flash11enable_sm90INS1_16FlashAttnFwdSm90INS1_25CollectiveMainloopFwdSm90ILi2EN4cute5tupleIJNS5_1CILi1EEES8_S8_EEENS6_IJNS7_ILi128EEENS7_ILi64EEENS7_ILi256EEEEEELi256ENS_12float_e4m3_tEfNS_4arch4Sm90ELb0ELb1ELb0ELb0ELb0ELb0ELb0ELb1ELb1ELb1ELb1ELb0EEENS1_21CollectiveEpilogueFwdINS6_IJSA_SC_SB_EEES9_NS_10bfloat16_tESG_Li256ELb0ELb1ELb1ELb1EEENS1_19SingleTileSchedulerILb0ELb1ELb1ELi128EEEEEEEEEvNT_6ParamsE)
        /*0104*/ 	.word	0x00000000


	//----- nvinfo : EIATTR_MIN_STACK_SIZE
	.align		4
.L_54:
        /*0108*/ 	.byte	0x04, 0x12
        /*010a*/ 	.short	(.L_56 - .L_55)
	.align		4
.L_55:
        /*010c*/ 	.word	index@(_ZN7cutlass13device_kernelIN5flash11enable_sm90INS1_16FlashAttnFwdSm90INS1_25CollectiveMainloopFwdSm90ILi2EN4cute5tupleIJNS5_1CILi1EEES8_S8_EEENS6_IJNS7_ILi128EEENS7_ILi64EEENS7_ILi256EEEEEELi256ENS_12float_e4m3_tEfNS_4arch4Sm90ELb0ELb1ELb0ELb1ELb0ELb0ELb0ELb1ELb1ELb1ELb1ELb0EEENS1_21CollectiveEpilogueFwdINS6_IJSA_SC_SB_EEES9_NS_10bfloat16_tESG_Li256ELb1ELb1ELb1ELb1EEENS1_36VarlenDynamicPersistentTileSchedulerILi128ELi64ELi256ELi128ELb1ELb1ELb1ELb1ELb0ELb1EEEEEEEEEvNT_6ParamsE)
        /*0110*/ 	.word	0x00000000


	//----- nvinfo : EIATTR_MIN_STACK_SIZE
	.align		4
.L_56:
        /*0114*/ 	.byte	0x04, 0x12
        /*0116*/ 	.short	(.L_58 - .L_57)
	.align		4
.L_57:
        /*0118*/ 	.word	index@(_ZN7cutlass13device_kernelIN5flash11enable_sm90INS1_16FlashAttnFwdSm90INS1_25CollectiveMainloopFwdSm90ILi2EN4cute5tupleIJNS5_1CILi1EEES8_S8_EEENS6_IJNS7_ILi128EEENS7_ILi64EEENS7_ILi256EEEEEELi256ENS_12float_e4m3_tEfNS_4arch4Sm90ELb0ELb1ELb0ELb1ELb0ELb1ELb0ELb1ELb1ELb1ELb1ELb0EEENS1_21CollectiveEpilogueFwdINS6_IJSA_SC_SB_EEES9_NS_10bfloat16_tESG_Li256ELb1ELb1ELb1ELb1EEENS1_36VarlenDynamicPersistentTileSchedulerILi128ELi64ELi256ELi128ELb1ELb1ELb1ELb1ELb0ELb1EEEEEEEEEvNT_6ParamsE)
        /*011c*/ 	.word	0x00000000


	//----- nvinfo : EIATTR_MIN_STACK_SIZE
	.align		4
.L_58:
        /*0120*/ 	.byte	0x04, 0x12
        /*0122*/ 	.short	(.L_60 - .L_59)
	.align		4
.L_59:
        /*0124*/ 	.word	index@(_ZN7cutlass13device_kernelIN5flash11enable_sm90INS1_16FlashAttnFwdSm90INS1_25CollectiveMainloopFwdSm90ILi2EN4cute5tupleIJNS5_1CILi1EEES8_S8_EEENS6_IJNS7_ILi128EEESA_NS7_ILi256EEEEEELi256ENS_12float_e4m3_tEfNS_4arch4Sm90ELb1ELb0ELb0ELb0ELb0ELb0ELb0ELb1ELb1ELb1ELb1ELb0EEENS1_21CollectiveEpilogueFwdINS6_IJSA_SB_SA_EEES9_NS_10bfloat16_tESF_Li256ELb0ELb1ELb1ELb1EEENS1_19SingleTileSchedulerILb0ELb1ELb1ELi128EEEEEEEEEvNT_6ParamsE)
        /*0128*/ 	.word	0x00000000


	//----- nvinfo : EIATTR_MIN_STACK_SIZE
	.align		4
.L_60:
        /*012c*/ 	.byte	0x04, 0x12
        /*012e*/ 	.short	(.L_62 - .L_61)
	.align		4
.L_61:
        /*0130*/ 	.word	index@(_ZN7cutlass13device_kernelIN5flash11enable_sm90INS1_16FlashAttnFwdSm90INS1_25CollectiveMainloopFwdSm90ILi2EN4cute5tupleIJNS5_1CILi1EEES8_S8_EEENS6_IJNS7_ILi128EEESA_NS7_ILi256EEEEEELi256ENS_12float_e4m3_tEfNS_4arch4Sm90ELb1ELb0ELb0ELb1ELb0ELb0ELb0ELb1ELb1ELb1ELb1ELb0EEENS1_21CollectiveEpilogueFwdINS6_IJSA_SB_SA_EEES9_NS_10bfloat16_tESF_Li256ELb1ELb1ELb1ELb1EEENS1_36VarlenDynamicPersistentTileSchedulerILi128ELi128ELi256ELi128ELb1ELb1ELb1ELb1ELb1ELb1EEEEEEEEEvNT_6ParamsE)
        /*0134*/ 	.word	0x00000000


	//----- nvinfo : EIATTR_MIN_STACK_SIZE
	.align		4
.L_62:
        /*0138*/ 	.byte	0x04, 0x12
        /*013a*/ 	.short	(.L_64 - .L_63)
	.align		4
.L_63:
        /*013c*/ 	.word	index@(_ZN7cutlass13device_kernelIN5flash11enable_sm90INS1_16FlashAttnFwdSm90INS1_25CollectiveMainloopFwdSm90ILi2EN4cute5tupleIJNS5_1CILi1EEES8_S8_EEENS6_IJNS7_ILi128EEESA_NS7_ILi256EEEEEELi256ENS_12float_e4m3_tEfNS_4arch4Sm90ELb1ELb0ELb0ELb1ELb0ELb1ELb0ELb1ELb1ELb1ELb1ELb0EEENS1_21CollectiveEpilogueFwdINS6_IJSA_SB_SA_EEES9_NS_10bfloat16_tESF_Li256ELb1ELb1ELb1ELb1EEENS1_36VarlenDynamicPersistentTileSchedulerILi128ELi128ELi256ELi128ELb1ELb1ELb1ELb1ELb1ELb1EEEEEEEEEvNT_6ParamsE)
        /*0140*/ 	.word	0x00000000
.L_64:


//--------------------- .nv.compat                --------------------------
	.section	.nv.compat,"",@"SHT_CUDA_COMPAT_INFO"
	.align	4
        /*0000*/ 	.byte	0x02, 0x09, 0x01, 0x00, 0x02, 0x02, 0x01, 0x00, 0x02, 0x05, 0x05, 0x00, 0x03, 0x07, 0x01, 0x01
        /*0010*/ 	.byte	0x02, 0x03, 0x00, 0x00, 0x02, 0x06, 0x01, 0x00, 0x04, 0x0b, 0x08, 0x00, 0x00, 0x00, 0x00, 0x00
        /*0020*/ 	.byte	0x00, 0x00, 0x00, 0x00


//--------------------- .nv.info._ZN7cutlass13device_kernelIN5flash11enable_sm90INS1_16FlashAttnFwdSm90INS1_25CollectiveMainloopFwdSm90ILi2EN4cute5tupleIJNS5_1CILi1EEES8_S8_EEENS6_IJNS7_ILi128EEESA_NS7_ILi256EEEEEELi256ENS_12float_e4m3_tEfNS_4arch4Sm90ELb0ELb0ELb0ELb0ELb0ELb0ELb0ELb1ELb1ELb1ELb1ELb0EEENS1_21CollectiveEpilogueFwdINS6_IJSA_SB_SA_EEES9_NS_10bfloat16_tESF_Li256ELb0ELb1ELb1ELb1EEENS1_19SingleTileSchedulerILb0ELb1ELb1ELi128EEEEEEEEEvNT_6ParamsE --------------------------
	.section	.nv.info._ZN7cutlass13device_kernelIN5flash11enable_sm90INS1_16FlashAttnFwdSm90INS1_25CollectiveMainloopFwdSm90ILi2EN4cute5tupleIJNS5_1CILi1EEES8_S8_EEENS6_IJNS7_ILi128EEESA_NS7_ILi256EEEEEELi256ENS_12float_e4m3_tEfNS_4arch4Sm90ELb0ELb0ELb0ELb0ELb0ELb0ELb0ELb1ELb1ELb1ELb1ELb0EEENS1_21CollectiveEpilogueFwdINS6_IJSA_SB_SA_EEES9_NS_10bfloat16_tESF_Li256ELb0ELb1ELb1ELb1EEENS1_19SingleTileSchedulerILb0ELb1ELb1ELi128EEEEEEEEEvNT_6ParamsE,"",@"SHT_CUDA_INFO"
	.sectionflags	@""
	.align	4


	//----- nvinfo : EIATTR_CUDA_API_VERSION
	.align		4
        /*0000*/ 	.byte	0x04, 0x37
        /*0002*/ 	.short	(.L_66 - .L_65)
.L_65:
        /*0004*/ 	.word	0x00000082


	//----- nvinfo : EIATTR_KPARAM_INFO
	.align		4
.L_66:
        /*0008*/ 	.byte	0x04, 0x17
        /*000a*/ 	.short	(.L_68 - .L_67)
.L_67:
        /*000c*/ 	.word	0x00000000
        /*0010*/ 	.short	0x0000
        /*0012*/ 	.short	0x0000
        /*0014*/ 	.byte	0x00, 0xf0, 0x01, 0x28


	//----- nvinfo : EIATTR_SPARSE_MMA_MASK
	.align		4
.L_68:
        /*0018*/ 	.byte	0x03, 0x50
        /*001a*/ 	.short	0x0000


	//----- nvinfo : EIATTR_MAXREG_COUNT
	.align		4
        /*001c*/ 	.byte	0x03, 0x1b
        /*001e*/ 	.short	0x00a8


	//----- nvinfo : EIATTR_MERCURY_ISA_VERSION
	.align		4
        /*0020*/ 	.byte	0x03, 0x5f
        /*0022*/ 	.short	0x0101


	//----- nvinfo : EIATTR_VRC_CTA_INIT_COUNT
	.align		4
        /*0024*/ 	.byte	0x02, 0x4a
	.zero		1
	.zero		1


	//----- nvinfo : EIATTR_EXIT_INSTR_OFFSETS
	.align		4
        /*0028*/ 	.byte	0x04, 0x1c
        /*002a*/ 	.short	(.L_70 - .L_69)


	//   ....[0]....
.L_69:
        /*002c*/ 	.word	0x00000010


	//----- nvinfo : EIATTR_MAX_THREADS
	.align		4
.L_70:
        /*0030*/ 	.byte	0x04, 0x05
        /*0032*/ 	.short	(.L_72 - .L_71)
.L_71:
        /*0034*/ 	.word	0x00000180
        /*0038*/ 	.word	0x00000001
        /*003c*/ 	.word	0x00000001


	//----- nvinfo : EIATTR_CBANK_PARAM_SIZE
	.align		4
.L_72:
        /*0040*/ 	.byte	0x03, 0x19
        /*0042*/ 	.short	0x0a00


	//----- nvinfo : EIATTR_PARAM_CBANK
	.align		4
        /*0044*/ 	.byte	0x04, 0x0a
        /*0046*/ 	.short	(.L_74 - .L_73)
	.align		4
.L_73:
        /*0048*/ 	.word	index@(.nv.constant0._ZN7cutlass13device_kernelIN5flash11enable_sm90INS1_16FlashAttnFwdSm90INS1_25CollectiveMainloopFwdSm90ILi2EN4cute5tupleIJNS5_1CILi1EEES8_S8_EEENS6_IJNS7_ILi128EEESA_NS7_ILi256EEEEEELi256ENS_12float_e4m3_tEfNS_4arch4Sm90ELb0ELb0ELb0ELb0ELb0ELb0ELb0ELb1ELb1ELb1ELb1ELb0EEENS1_21CollectiveEpilogueFwdINS6_IJSA_SB_SA_EEES9_NS_10bfloat16_tESF_Li256ELb0ELb1ELb1ELb1EEENS1_19SingleTileSchedulerILb0ELb1ELb1ELi128EEEEEEEEEvNT_6ParamsE)
        /*004c*/ 	.short	0x0380
        /*004e*/ 	.short	0x0a00


	//----- nvinfo : EIATTR_SW_WAR
	.align		4
.L_74:
        /*0050*/ 	.byte	0x04, 0x36
        /*0052*/ 	.short	(.L_76 - .L_75)
.L_75:
        /*0054*/ 	.word	0x00000008
.L_76:


//--------------------- .nv.info._ZN7cutlass13device_kernelIN5flash11enable_sm90INS1_16FlashAttnFwdSm90INS1_25CollectiveMainloopFwdSm90ILi2EN4cute5tupleIJNS5_1CILi1EEES8_S8_EEENS6_IJNS7_ILi128EEESA_NS7_ILi256EEEEEELi256ENS_12float_e4m3_tEfNS_4arch4Sm90ELb0ELb0ELb0ELb1ELb0ELb0ELb0ELb1ELb1ELb1ELb1ELb0EEENS1_21CollectiveEpilogueFwdINS6_IJSA_SB_SA_EEES9_NS_10bfloat16_tESF_Li256ELb1ELb1ELb1ELb1EEENS1_36VarlenDynamicPersistentTileSchedulerILi128ELi128ELi256ELi128ELb1ELb1ELb1ELb0ELb1ELb1EEEEEEEEEvNT_6ParamsE --------------------------
	.section	.nv.info._ZN7cutlass13device_kernelIN5flash11enable_sm90INS1_16FlashAttnFwdSm90INS1_25CollectiveMainloopFwdSm90ILi2EN4cute5tupleIJNS5_1CILi1EEES8_S8_EEENS6_IJNS7_ILi128EEESA_NS7_ILi256EEEEEELi256ENS_12float_e4m3_tEfNS_4arch4Sm90ELb0ELb0ELb0ELb1ELb0ELb0ELb0ELb1ELb1ELb1ELb1ELb0EEENS1_21CollectiveEpilogueFwdINS6_IJSA_SB_SA_EEES9_NS_10bfloat16_tESF_Li256ELb1ELb1ELb1ELb1EEENS1_36VarlenDynamicPersistentTileSchedulerILi128ELi128ELi256ELi128ELb1ELb1ELb1ELb0ELb1ELb1EEEEEEEEEvNT_6ParamsE,"",@"SHT_CUDA_INFO"
	.sectionflags	@""
	.align	4


	//----- nvinfo : EIATTR_CUDA_API_VERSION
	.align		4
        /*0000*/ 	.byte	0x04, 0x37
        /*0002*/ 	.short	(.L_78 - .L_77)
.L_77:
        /*0004*/ 	.word	0x00000082


	//----- nvinfo : EIATTR_KPARAM_INFO
	.align		4
.L_78:
        /*0008*/ 	.byte	0x04, 0x17
        /*000a*/ 	.short	(.L_80 - .L_79)
.L_79:
        /*000c*/ 	.word	0x00000000
        /*0010*/ 	.short	0x0000
        /*0012*/ 	.short	0x0000
        /*0014*/ 	.byte	0x00, 0xf0, 0x01, 0x2a


	//----- nvinfo : EIATTR_SPARSE_MMA_MASK
	.align		4
.L_80:
        /*0018*/ 	.byte	0x03, 0x50
        /*001a*/ 	.short	0x0000


	//----- nvinfo : EIATTR_MAXREG_COUNT
	.align		4
        /*001c*/ 	.byte	0x03, 0x1b
        /*001e*/ 	.short	0x00a8


	//----- nvinfo : EIATTR_MERCURY_ISA_VERSION
	.align		4
        /*0020*/ 	.byte	0x03, 0x5f
        /*0022*/ 	.short	0x0101


	//----- nvinfo : EIATTR_VRC_CTA_INIT_COUNT
	.align		4
        /*0024*/ 	.byte	0x02, 0x4a
	.zero		1
	.zero		1


	//----- nvinfo : EIATTR_EXIT_INSTR_OFFSETS
	.align		4
        /*0028*/ 	.byte	0x04, 0x1c
        /*002a*/ 	.short	(.L_82 - .L_81)


	//   ....[0]....
.L_81:
        /*002c*/ 	.word	0x00000010


	//----- nvinfo : EIATTR_MAX_THREADS
	.align		4
.L_82:
        /*0030*/ 	.byte	0x04, 0x05
        /*0032*/ 	.short	(.L_84 - .L_83)
.L_83:
        /*0034*/ 	.word	0x00000180
        /*0038*/ 	.word	0x00000001
        /*003c*/ 	.word	0x00000001


	//----- nvinfo : EIATTR_CBANK_PARAM_SIZE
	.align		4
.L_84:
        /*0040*/ 	.byte	0x03, 0x19
        /*0042*/ 	.short	0x0a80


	//----- nvinfo : EIATTR_PARAM_CBANK
	.align		4
        /*0044*/ 	.byte	0x04, 0x0a
        /*0046*/ 	.short	(.L_86 - .L_85)
	.align		4
.L_85:
        /*0048*/ 	.word	index@(.nv.constant0._ZN7cutlass13device_kernelIN5flash11enable_sm90INS1_16FlashAttnFwdSm90INS1_25CollectiveMainloopFwdSm90ILi2EN4cute5tupleIJNS5_1CILi1EEES8_S8_EEENS6_IJNS7_ILi128EEESA_NS7_ILi256EEEEEELi256ENS_12float_e4m3_tEfNS_4arch4Sm90ELb0ELb0ELb0ELb1ELb0ELb0ELb0ELb1ELb1ELb1ELb1ELb0EEENS1_21CollectiveEpilogueFwdINS6_IJSA_SB_SA_EEES9_NS_10bfloat16_tESF_Li256ELb1ELb1ELb1ELb1EEENS1_36VarlenDynamicPersistentTileSchedulerILi128ELi128ELi256ELi128ELb1ELb1ELb1ELb0ELb1ELb1EEEEEEEEEvNT_6ParamsE)
        /*004c*/ 	.short	0x0380
        /*004e*/ 	.short	0x0a80


	//----- nvinfo : EIATTR_SW_WAR
	.align		4
.L_86:
        /*0050*/ 	.byte	0x04, 0x36
        /*0052*/ 	.short	(.L_88 - .L_87)
.L_87:
        /*0054*/ 	.word	0x00000008
.L_88:


//--------------------- .nv.info._ZN7cutlass13device_kernelIN5flash11enable_sm90INS1_16FlashAttnFwdSm90INS1_25CollectiveMainloopFwdSm90ILi2EN4cute5tupleIJNS5_1CILi1EEES8_S8_EEENS6_IJNS7_ILi128EEESA_NS7_ILi256EEEEEELi256ENS_12float_e4m3_tEfNS_4arch4Sm90ELb0ELb0ELb0ELb1ELb0ELb1ELb0ELb1ELb1ELb1ELb1ELb0EEENS1_21CollectiveEpilogueFwdINS6_IJSA_SB_SA_EEES9_NS_10bfloat16_tESF_Li256ELb1ELb1ELb1ELb1EEENS1_36VarlenDynamicPersistentTileSchedulerILi128ELi128ELi256ELi128ELb1ELb1ELb1ELb0ELb1ELb1EEEEEEEEEvNT_6ParamsE --------------------------
	.section	.nv.info._ZN7cutlass13device_kernelIN5flash11enable_sm90INS1_16FlashAttnFwdSm90INS1_25CollectiveMainloopFwdSm90ILi2EN4cute5tupleIJNS5_1CILi1EEES8_S8_EEENS6_IJNS7_ILi128EEESA_NS7_ILi256EEEEEELi256ENS_12float_e4m3_tEfNS_4arch4Sm90ELb0ELb0ELb0ELb1ELb0ELb1ELb0ELb1ELb1ELb1ELb1ELb0EEENS1_21CollectiveEpilogueFwdINS6_IJSA_SB_SA_EEES9_NS_10bfloat16_tESF_Li256ELb1ELb1ELb1ELb1EEENS1_36VarlenDynamicPersistentTileSchedulerILi128ELi128ELi256ELi128ELb1ELb1ELb1ELb0ELb1ELb1EEEEEEEEEvNT_6ParamsE,"",@"SHT_CUDA_INFO"
	.sectionflags	@""
	.align	4


	//----- nvinfo : EIATTR_CUDA_API_VERSION
	.align		4
        /*0000*/ 	.byte	0x04, 0x37
        /*0002*/ 	.short	(.L_90 - .L_89)
.L_89:
        /*0004*/ 	.word	0x00000082


	//----- nvinfo : EIATTR_KPARAM_INFO
	.align		4
.L_90:
        /*0008*/ 	.byte	0x04, 0x17
        /*000a*/ 	.short	(.L_92 - .L_91)
.L_91:
        /*000c*/ 	.word	0x00000000
        /*0010*/ 	.short	0x0000
        /*0012*/ 	.short	0x0000
        /*0014*/ 	.byte	0x00, 0xf0, 0x01, 0x2a


	//----- nvinfo : EIATTR_SPARSE_MMA_MASK
	.align		4
.L_92:
        /*0018*/ 	.byte	0x03, 0x50
        /*001a*/ 	.short	0x0000


	//----- nvinfo : EIATTR_MAXREG_COUNT
	.align		4
        /*001c*/ 	.byte	0x03, 0x1b
        /*001e*/ 	.short	0x00a8


	//----- nvinfo : EIATTR_MERCURY_ISA_VERSION
	.align		4
        /*0020*/ 	.byte	0x03, 0x5f
        /*0022*/ 	.short	0x0101


	//----- nvinfo : EIATTR_VRC_CTA_INIT_COUNT
	.align		4
        /*0024*/ 	.byte	0x02, 0x4a
	.zero		1
	.zero		1


	//----- nvinfo : EIATTR_EXIT_INSTR_OFFSETS
	.align		4
        /*0028*/ 	.byte	0x04, 0x1c
        /*002a*/ 	.short	(.L_94 - .L_93)


	//   ....[0]....
.L_93:
        /*002c*/ 	.word	0x00000010


	//----- nvinfo : EIATTR_MAX_THREADS
	.align		4
.L_94:
        /*0030*/ 	.byte	0x04, 0x05
        /*0032*/ 	.short	(.L_96 - .L_95)
.L_95:
        /*0034*/ 	.word	0x00000180
        /*0038*/ 	.word	0x00000001
        /*003c*/ 	.word	0x00000001


	//----- nvinfo : EIATTR_CBANK_PARAM_SIZE
	.align		4
.L_96:
        /*0040*/ 	.byte	0x03, 0x19
        /*0042*/ 	.short	0x0a80


	//----- nvinfo : EIATTR_PARAM_CBANK
	.align		4
        /*0044*/ 	.byte	0x04, 0x0a
        /*0046*/ 	.short	(.L_98 - .L_97)
	.align		4
.L_97:
        /*0048*/ 	.word	index@(.nv.constant0._ZN7cutlass13device_kernelIN5flash11enable_sm90INS1_16FlashAttnFwdSm90INS1_25CollectiveMainloopFwdSm90ILi2EN4cute5tupleIJNS5_1CILi1EEES8_S8_EEENS6_IJNS7_ILi128EEESA_NS7_ILi256EEEEEELi256ENS_12float_e4m3_tEfNS_4arch4Sm90ELb0ELb0ELb0ELb1ELb0ELb1ELb0ELb1ELb1ELb1ELb1ELb0EEENS1_21CollectiveEpilogueFwdINS6_IJSA_SB_SA_EEES9_NS_10bfloat16_tESF_Li256ELb1ELb1ELb1ELb1EEENS1_36VarlenDynamicPersistentTileSchedulerILi128ELi128ELi256ELi128ELb1ELb1ELb1ELb0ELb1ELb1EEEEEEEEEvNT_6ParamsE)
        /*004c*/ 	.short	0x0380
        /*004e*/ 	.short	0x0a80


	//----- nvinfo : EIATTR_SW_WAR
	.align		4
.L_98:
        /*0050*/ 	.byte	0x04, 0x36
        /*0052*/ 	.short	(.L_100 - .L_99)
.L_99:
        /*0054*/ 	.word	0x00000008
.L_100:


//--------------------- .nv.info._ZN7cutlass13device_kernelIN5flash11enable_sm90INS1_16FlashAttnFwdSm90INS1_25CollectiveMainloopFwdSm90ILi2EN4cute5tupleIJNS5_1CILi1EEES8_S8_EEENS6_IJNS7_ILi128EEENS7_ILi64EEENS7_ILi256EEEEEELi256ENS_12float_e4m3_tEfNS_4arch4Sm90ELb0ELb1ELb0ELb0ELb0ELb0ELb0ELb1ELb1ELb1ELb1ELb0EEENS1_21CollectiveEpilogueFwdINS6_IJSA_SC_SB_EEES9_NS_10bfloat16_tESG_Li256ELb0ELb1ELb1ELb1EEENS1_19SingleTileSchedulerILb0ELb1ELb1ELi128EEEEEEEEEvNT_6ParamsE --------------------------
	.section	.nv.info._ZN7cutlass13device_kernelIN5flash11enable_sm90INS1_16FlashAttnFwdSm90INS1_25CollectiveMainloopFwdSm90ILi2EN4cute5tupleIJNS5_1CILi1EEES8_S8_EEENS6_IJNS7_ILi128EEENS7_ILi64EEENS7_ILi256EEEEEELi256ENS_12float_e4m3_tEfNS_4arch4Sm90ELb0ELb1ELb0ELb0ELb0ELb0ELb0ELb1ELb1ELb1ELb1ELb0EEENS1_21CollectiveEpilogueFwdINS6_IJSA_SC_SB_EEES9_NS_10bfloat16_tESG_Li256ELb0ELb1ELb1ELb1EEENS1_19SingleTileSchedulerILb0ELb1ELb1ELi128EEEEEEEEEvNT_6ParamsE,"",@"SHT_CUDA_INFO"
	.sectionflags	@""
	.align	4


	//----- nvinfo : EIATTR_CUDA_API_VERSION
	.align		4
        /*0000*/ 	.byte	0x04, 0x37
        /*0002*/ 	.short	(.L_102 - .L_101)
.L_101:
        /*0004*/ 	.word	0x00000082


	//----- nvinfo : EIATTR_KPARAM_INFO
	.align		4
.L_102:
        /*0008*/ 	.byte	0x04, 0x17
        /*000a*/ 	.short	(.L_104 - .L_103)
.L_103:
        /*000c*/ 	.word	0x00000000
        /*0010*/ 	.short	0x0000
        /*0012*/ 	.short	0x0000
        /*0014*/ 	.byte	0x00, 0xf0, 0x01, 0x28


	//----- nvinfo : EIATTR_SPARSE_MMA_MASK
	.align		4
.L_104:
        /*0018*/ 	.byte	0x03, 0x50
        /*001a*/ 	.short	0x0000


	//----- nvinfo : EIATTR_MAXREG_COUNT
	.align		4
        /*001c*/ 	.byte	0x03, 0x1b
        /*001e*/ 	.short	0x00a8


	//----- nvinfo : EIATTR_MERCURY_ISA_VERSION
	.align		4
        /*0020*/ 	.byte	0x03, 0x5f
        /*0022*/ 	.short	0x0101


	//----- nvinfo : EIATTR_VRC_CTA_INIT_COUNT
	.align		4
        /*0024*/ 	.byte	0x02, 0x4a
	.zero		1
	.zero		1


	//----- nvinfo : EIATTR_EXIT_INSTR_OFFSETS
	.align		4
        /*0028*/ 	.byte	0x04, 0x1c
        /*002a*/ 	.short	(.L_106 - .L_105)


	//   ....[0]....
.L_105:
        /*002c*/ 	.word	0x00000010


	//----- nvinfo : EIATTR_MAX_THREADS
	.align		4
.L_106:
        /*0030*/ 	.byte	0x04, 0x05
        /*0032*/ 	.short	(.L_108 - .L_107)
.L_107:
        /*0034*/ 	.word	0x00000180
        /*0038*/ 	.word	0x00000001
        /*003c*/ 	.word	0x00000001


	//----- nvinfo : EIATTR_CBANK_PARAM_SIZE
	.align		4
.L_108:
        /*0040*/ 	.byte	0x03, 0x19
        /*0042*/ 	.short	0x0a00


	//----- nvinfo : EIATTR_PARAM_CBANK
	.align		4
        /*0044*/ 	.byte	0x04, 0x0a
        /*0046*/ 	.short	(.L_110 - .L_109)
	.align		4
.L_109:
        /*0048*/ 	.word	index@(.nv.constant0._ZN7cutlass13device_kernelIN5flash11enable_sm90INS1_16FlashAttnFwdSm90INS1_25CollectiveMainloopFwdSm90ILi2EN4cute5tupleIJNS5_1CILi1EEES8_S8_EEENS6_IJNS7_ILi128EEENS7_ILi64EEENS7_ILi256EEEEEELi256ENS_12float_e4m3_tEfNS_4arch4Sm90ELb0ELb1ELb0ELb0ELb0ELb0ELb0ELb1ELb1ELb1ELb1ELb0EEENS1_21CollectiveEpilogueFwdINS6_IJSA_SC_SB_EEES9_NS_10bfloat16_tESG_Li256ELb0ELb1ELb1ELb1EEENS1_19SingleTileSchedulerILb0ELb1ELb1ELi128EEEEEEEEEvNT_6ParamsE)
        /*004c*/ 	.short	0x0380
        /*004e*/ 	.short	0x0a00


	//----- nvinfo : EIATTR_SW_WAR
	.align		4
.L_110:
        /*0050*/ 	.byte	0x04, 0x36
        /*0052*/ 	.short	(.L_112 - .L_111)
.L_111:
        /*0054*/ 	.word	0x00000008
.L_112:


//--------------------- .nv.info._ZN7cutlass13device_kernelIN5flash11enable_sm90INS1_16FlashAttnFwdSm90INS1_25CollectiveMainloopFwdSm90ILi2EN4cute5tupleIJNS5_1CILi1EEES8_S8_EEENS6_IJNS7_ILi128EEENS7_ILi64EEENS7_ILi256EEEEEELi256ENS_12float_e4m3_tEfNS_4arch4Sm90ELb0ELb1ELb0ELb1ELb0ELb0ELb0ELb1ELb1ELb1ELb1ELb0EEENS1_21CollectiveEpilogueFwdINS6_IJSA_SC_SB_EEES9_NS_10bfloat16_tESG_Li256ELb1ELb1ELb1ELb1EEENS1_36VarlenDynamicPersistentTileSchedulerILi128ELi64ELi256ELi128ELb1ELb1ELb1ELb1ELb0ELb1EEEEEEEEEvNT_6ParamsE --------------------------
	.section	.nv.info._ZN7cutlass13device_kernelIN5flash11enable_sm90INS1_16FlashAttnFwdSm90INS1_25CollectiveMainloopFwdSm90ILi2EN4cute5tupleIJNS5_1CILi1EEES8_S8_EEENS6_IJNS7_ILi128EEENS7_ILi64EEENS7_ILi256EEEEEELi256ENS_12float_e4m3_tEfNS_4arch4Sm90ELb0ELb1ELb0ELb1ELb0ELb0ELb0ELb1ELb1ELb1ELb1ELb0EEENS1_21CollectiveEpilogueFwdINS6_IJSA_SC_SB_EEES9_NS_10bfloat16_tESG_Li256ELb1ELb1ELb1ELb1EEENS1_36VarlenDynamicPersistentTileSchedulerILi128ELi64ELi256ELi128ELb1ELb1ELb1ELb1ELb0ELb1EEEEEEEEEvNT_6ParamsE,"",@"SHT_CUDA_INFO"
	.sectionflags	@""
	.align	4


	//----- nvinfo : EIATTR_CUDA_API_VERSION
	.align		4
        /*0000*/ 	.byte	0x04, 0x37
        /*0002*/ 	.short	(.L_114 - .L_113)
.L_113:
        /*0004*/ 	.word	0x00000082


	//----- nvinfo : EIATTR_KPARAM_INFO
	.align		4
.L_114:
        /*0008*/ 	.byte	0x04, 0x17
        /*000a*/ 	.short	(.L_116 - .L_115)
.L_115:
        /*000c*/ 	.word	0x00000000
        /*0010*/ 	.short	0x0000
        /*0012*/ 	.short	0x0000
        /*0014*/ 	.byte	0x00, 0xf0, 0x01, 0x2a


	//----- nvinfo : EIATTR_SPARSE_MMA_MASK
	.align		4
.L_116:
        /*0018*/ 	.byte	0x03, 0x50
        /*001a*/ 	.short	0x0000


	//----- nvinfo : EIATTR_MAXREG_COUNT
	.align		4
        /*001c*/ 	.byte	0x03, 0x1b
        /*001e*/ 	.short	0x00a8


	//----- nvinfo : EIATTR_MERCURY_ISA_VERSION
	.align		4
        /*0020*/ 	.byte	0x03, 0x5f
        /*0022*/ 	.short	0x0101


	//----- nvinfo : EIATTR_VRC_CTA_INIT_COUNT
	.align		4
        /*0024*/ 	.byte	0x02, 0x4a
	.zero		1
	.zero		1


	//----- nvinfo : EIATTR_EXIT_INSTR_OFFSETS
	.align		4
        /*0028*/ 	.byte	0x04, 0x1c
        /*002a*/ 	.short	(.L_118 - .L_117)


	//   ....[0]....
.L_117:
        /*002c*/ 	.word	0x00000010


	//----- nvinfo : EIATTR_MAX_THREADS
	.align		4
.L_118:
        /*0030*/ 	.byte	0x04, 0x05
        /*0032*/ 	.short	(.L_120 - .L_119)
.L_119:
        /*0034*/ 	.word	0x00000180
        /*0038*/ 	.word	0x00000001
        /*003c*/ 	.word	0x00000001


	//----- nvinfo : EIATTR_CBANK_PARAM_SIZE
	.align		4
.L_120:
        /*0040*/ 	.byte	0x03, 0x19
        /*0042*/ 	.short	0x0a80


	//----- nvinfo : EIATTR_PARAM_CBANK
	.align		4
        /*0044*/ 	.byte	0x04, 0x0a
        /*0046*/ 	.short	(.L_122 - .L_121)
	.align		4
.L_121:
        /*0048*/ 	.word	index@(.nv.constant0._ZN7cutlass13device_kernelIN5flash11enable_sm90INS1_16FlashAttnFwdSm90INS1_25CollectiveMainloopFwdSm90ILi2EN4cute5tupleIJNS5_1CILi1EEES8_S8_EEENS6_IJNS7_ILi128EEENS7_ILi64EEENS7_ILi256EEEEEELi256ENS_12float_e4m3_tEfNS_4arch4Sm90ELb0ELb1ELb0ELb1ELb0ELb0ELb0ELb1ELb1ELb1ELb1ELb0EEENS1_21CollectiveEpilogueFwdINS6_IJSA_SC_SB_EEES9_NS_10bfloat16_tESG_Li256ELb1ELb1ELb1ELb1EEENS1_36VarlenDynamicPersistentTileSchedulerILi128ELi64ELi256ELi128ELb1ELb1ELb1ELb1ELb0ELb1EEEEEEEEEvNT_6ParamsE)
        /*004c*/ 	.short	0x0380
        /*004e*/ 	.short	0x0a80


	//----- nvinfo : EIATTR_SW_WAR
	.align		4
.L_122:
        /*0050*/ 	.byte	0x04, 0x36
        /*0052*/ 	.short	(.L_124 - .L_123)
.L_123:
        /*0054*/ 	.word	0x00000008
.L_124:


//--------------------- .nv.info._ZN7cutlass13device_kernelIN5flash11enable_sm90INS1_16FlashAttnFwdSm90INS1_25CollectiveMainloopFwdSm90ILi2EN4cute5tupleIJNS5_1CILi1EEES8_S8_EEENS6_IJNS7_ILi128EEENS7_ILi64EEENS7_ILi256EEEEEELi256ENS_12float_e4m3_tEfNS_4arch4Sm90ELb0ELb1ELb0ELb1ELb0ELb1ELb0ELb1ELb1ELb1ELb1ELb0EEENS1_21CollectiveEpilogueFwdINS6_IJSA_SC_SB_EEES9_NS_10bfloat16_tESG_Li256ELb1ELb1ELb1ELb1EEENS1_36VarlenDynamicPersistentTileSchedulerILi128ELi64ELi256ELi128ELb1ELb1ELb1ELb1ELb0ELb1EEEEEEEEEvNT_6ParamsE --------------------------
	.section	.nv.info._ZN7cutlass13device_kernelIN5flash11enable_sm90INS1_16FlashAttnFwdSm90INS1_25CollectiveMainloopFwdSm90ILi2EN4cute5tupleIJNS5_1CILi1EEES8_S8_EEENS6_IJNS7_ILi128EEENS7_ILi64EEENS7_ILi256EEEEEELi256ENS_12float_e4m3_tEfNS_4arch4Sm90ELb0ELb1ELb0ELb1ELb0ELb1ELb0ELb1ELb1ELb1ELb1ELb0EEENS1_21CollectiveEpilogueFwdINS6_IJSA_SC_SB_EEES9_NS_10bfloat16_tESG_Li256ELb1ELb1ELb1ELb1EEENS1_36VarlenDynamicPersistentTileSchedulerILi128ELi64ELi256ELi128ELb1ELb1ELb1ELb1ELb0ELb1EEEEEEEEEvNT_6ParamsE,"",@"SHT_CUDA_INFO"
	.sectionflags	@""
	.align	4


	//----- nvinfo : EIATTR_CUDA_API_VERSION
	.align		4
        /*0000*/ 	.byte	0x04, 0x37
        /*0002*/ 	.short	(.L_126 - .L_125)
.L_125:
        /*0004*/ 	.word	0x00000082


	//----- nvinfo : EIATTR_KPARAM_INFO
	.align		4
.L_126:
        /*0008*/ 	.byte	0x04, 0x17
        /*000a*/ 	.short	(.L_128 - .L_127)
.L_127:
        /*000c*/ 	.word	0x00000000
        /*0010*/ 	.short	0x0000
        /*0012*/ 	.short	0x0000
        /*0014*/ 	.byte	0x00, 0xf0, 0x01, 0x2a


	//----- nvinfo : EIATTR_SPARSE_MMA_MASK
	.align		4
.L_128:
        /*0018*/ 	.byte	0x03, 0x50
        /*001a*/ 	.short	0x0000


	//----- nvinfo : EIATTR_MAXREG_COUNT
	.align		4
        /*001c*/ 	.byte	0x03, 0x1b
        /*001e*/ 	.short	0x00a8


	//----- nvinfo : EIATTR_MERCURY_ISA_VERSION
	.align		4
        /*0020*/ 	.byte	0x03, 0x5f
        /*0022*/ 	.short	0x0101


	//----- nvinfo : EIATTR_VRC_CTA_INIT_COUNT
	.align		4
        /*0024*/ 	.byte	0x02, 0x4a
	.zero		1
	.zero		1


	//----- nvinfo : EIATTR_EXIT_INSTR_OFFSETS
	.align		4
        /*0028*/ 	.byte	0x04, 0x1c
        /*002a*/ 	.short	(.L_130 - .L_129)


	//   ....[0]....
.L_129:
        /*002c*/ 	.word	0x00000010


	//----- nvinfo : EIATTR_MAX_THREADS
	.align		4
.L_130:
        /*0030*/ 	.byte	0x04, 0x05
        /*0032*/ 	.short	(.L_132 - .L_131)
.L_131:
        /*0034*/ 	.word	0x00000180
        /*0038*/ 	.word	0x00000001
        /*003c*/ 	.word	0x00000001


	//----- nvinfo : EIATTR_CBANK_PARAM_SIZE
	.align		4
.L_132:
        /*0040*/ 	.byte	0x03, 0x19
        /*0042*/ 	.short	0x0a80


	//----- nvinfo : EIATTR_PARAM_CBANK
	.align		4
        /*0044*/ 	.byte	0x04, 0x0a
        /*0046*/ 	.short	(.L_134 - .L_133)
	.align		4
.L_133:
        /*0048*/ 	.word	index@(.nv.constant0._ZN7cutlass13device_kernelIN5flash11enable_sm90INS1_16FlashAttnFwdSm90INS1_25CollectiveMainloopFwdSm90ILi2EN4cute5tupleIJNS5_1CILi1EEES8_S8_EEENS6_IJNS7_ILi128EEENS7_ILi64EEENS7_ILi256EEEEEELi256ENS_12float_e4m3_tEfNS_4arch4Sm90ELb0ELb1ELb0ELb1ELb0ELb1ELb0ELb1ELb1ELb1ELb1ELb0EEENS1_21CollectiveEpilogueFwdINS6_IJSA_SC_SB_EEES9_NS_10bfloat16_tESG_Li256ELb1ELb1ELb1ELb1EEENS1_36VarlenDynamicPersistentTileSchedulerILi128ELi64ELi256ELi128ELb1ELb1ELb1ELb1ELb0ELb1EEEEEEEEEvNT_6ParamsE)
        /*004c*/ 	.short	0x0380
        /*004e*/ 	.short	0x0a80


	//----- nvinfo : EIATTR_SW_WAR
	.align		4
.L_134:
        /*0050*/ 	.byte	0x04, 0x36
        /*0052*/ 	.short	(.L_136 - .L_135)
.L_135:
        /*0054*/ 	.word	0x00000008
.L_136:


//--------------------- .nv.info._ZN7cutlass13device_kernelIN5flash11enable_sm90INS1_16FlashAttnFwdSm90INS1_25CollectiveMainloopFwdSm90ILi2EN4cute5tupleIJNS5_1CILi1EEES8_S8_EEENS6_IJNS7_ILi128EEESA_NS7_ILi256EEEEEELi256ENS_12float_e4m3_tEfNS_4arch4Sm90ELb1ELb0ELb0ELb0ELb0ELb0ELb0ELb1ELb1ELb1ELb1ELb0EEENS1_21CollectiveEpilogueFwdINS6_IJSA_SB_SA_EEES9_NS_10bfloat16_tESF_Li256ELb0ELb1ELb1ELb1EEENS1_19SingleTileSchedulerILb0ELb1ELb1ELi128EEEEEEEEEvNT_6ParamsE --------------------------
	.section	.nv.info._ZN7cutlass13device_kernelIN5flash11enable_sm90INS1_16FlashAttnFwdSm90INS1_25CollectiveMainloopFwdSm90ILi2EN4cute5tupleIJNS5_1CILi1EEES8_S8_EEENS6_IJNS7_ILi128EEESA_NS7_ILi256EEEEEELi256ENS_12float_e4m3_tEfNS_4arch4Sm90ELb1ELb0ELb0ELb0ELb0ELb0ELb0ELb1ELb1ELb1ELb1ELb0EEENS1_21CollectiveEpilogueFwdINS6_IJSA_SB_SA_EEES9_NS_10bfloat16_tESF_Li256ELb0ELb1ELb1ELb1EEENS1_19SingleTileSchedulerILb0ELb1ELb1ELi128EEEEEEEEEvNT_6ParamsE,"",@"SHT_CUDA_INFO"
	.sectionflags	@""
	.align	4


	//----- nvinfo : EIATTR_CUDA_API_VERSION
	.align		4
        /*0000*/ 	.byte	0x04, 0x37
        /*0002*/ 	.short	(.L_138 - .L_137)
.L_137:
        /*0004*/ 	.word	0x00000082


	//----- nvinfo : EIATTR_KPARAM_INFO
	.align		4
.L_138:
        /*0008*/ 	.byte	0x04, 0x17
        /*000a*/ 	.short	(.L_140 - .L_139)
.L_139:
        /*000c*/ 	.word	0x00000000
        /*0010*/ 	.short	0x0000
        /*0012*/ 	.short	0x0000
        /*0014*/ 	.byte	0x00, 0xf0, 0x01, 0x28


	//----- nvinfo : EIATTR_SPARSE_MMA_MASK
	.align		4
.L_140:
        /*0018*/ 	.byte	0x03, 0x50
        /*001a*/ 	.short	0x0000


	//----- nvinfo : EIATTR_MAXREG_COUNT
	.align		4
        /*001c*/ 	.byte	0x03, 0x1b
        /*001e*/ 	.short	0x00a8


	//----- nvinfo : EIATTR_MERCURY_ISA_VERSION
	.align		4
        /*0020*/ 	.byte	0x03, 0x5f
        /*0022*/ 	.short	0x0101


	//----- nvinfo : EIATTR_VRC_CTA_INIT_COUNT
	.align		4
        /*0024*/ 	.byte	0x02, 0x4a
	.zero		1
	.zero		1


	//----- nvinfo : EIATTR_EXIT_INSTR_OFFSETS
	.align		4
        /*0028*/ 	.byte	0x04, 0x1c
        /*002a*/ 	.short	(.L_142 - .L_141)


	//   ....[0]....
.L_141:
        /*002c*/ 	.word	0x00000010


	//----- nvinfo : EIATTR_MAX_THREADS
	.align		4
.L_142:
        /*0030*/ 	.byte	0x04, 0x05
        /*0032*/ 	.short	(.L_144 - .L_143)
.L_143:
        /*0034*/ 	.word	0x00000180
        /*0038*/ 	.word	0x00000001
        /*003c*/ 	.word	0x00000001


	//----- nvinfo : EIATTR_CBANK_PARAM_SIZE
	.align		4
.L_144:
        /*0040*/ 	.byte	0x03, 0x19
        /*0042*/ 	.short	0x0a00


	//----- nvinfo : EIATTR_PARAM_CBANK
	.align		4
        /*0044*/ 	.byte	0x04, 0x0a
        /*0046*/ 	.short	(.L_146 - .L_145)
	.align		4
.L_145:
        /*0048*/ 	.word	index@(.nv.constant0._ZN7cutlass13device_kernelIN5flash11enable_sm90INS1_16FlashAttnFwdSm90INS1_25CollectiveMainloopFwdSm90ILi2EN4cute5tupleIJNS5_1CILi1EEES8_S8_EEENS6_IJNS7_ILi128EEESA_NS7_ILi256EEEEEELi256ENS_12float_e4m3_tEfNS_4arch4Sm90ELb1ELb0ELb0ELb0ELb0ELb0ELb0ELb1ELb1ELb1ELb1ELb0EEENS1_21CollectiveEpilogueFwdINS6_IJSA_SB_SA_EEES9_NS_10bfloat16_tESF_Li256ELb0ELb1ELb1ELb1EEENS1_19SingleTileSchedulerILb0ELb1ELb1ELi128EEEEEEEEEvNT_6ParamsE)
        /*004c*/ 	.short	0x0380
        /*004e*/ 	.short	0x0a00


	//----- nvinfo : EIATTR_SW_WAR
	.align		4
.L_146:
        /*0050*/ 	.byte	0x04, 0x36
        /*0052*/ 	.short	(.L_148 - .L_147)
.L_147:
        /*0054*/ 	.word	0x00000008
.L_148:


//--------------------- .nv.info._ZN7cutlass13device_kernelIN5flash11enable_sm90INS1_16FlashAttnFwdSm90INS1_25CollectiveMainloopFwdSm90ILi2EN4cute5tupleIJNS5_1CILi1EEES8_S8_EEENS6_IJNS7_ILi128EEESA_NS7_ILi256EEEEEELi256ENS_12float_e4m3_tEfNS_4arch4Sm90ELb1ELb0ELb0ELb1ELb0ELb0ELb0ELb1ELb1ELb1ELb1ELb0EEENS1_21CollectiveEpilogueFwdINS6_IJSA_SB_SA_EEES9_NS_10bfloat16_tESF_Li256ELb1ELb1ELb1ELb1EEENS1_36VarlenDynamicPersistentTileSchedulerILi128ELi128ELi256ELi128ELb1ELb1ELb1ELb1ELb1ELb1EEEEEEEEEvNT_6ParamsE --------------------------
	.section	.nv.info._ZN7cutlass13device_kernelIN5flash11enable_sm90INS1_16FlashAttnFwdSm90INS1_25CollectiveMainloopFwdSm90ILi2EN4cute5tupleIJNS5_1CILi1EEES8_S8_EEENS6_IJNS7_ILi128EEESA_NS7_ILi256EEEEEELi256ENS_12float_e4m3_tEfNS_4arch4Sm90ELb1ELb0ELb0ELb1ELb0ELb0ELb0ELb1ELb1ELb1ELb1ELb0EEENS1_21CollectiveEpilogueFwdINS6_IJSA_SB_SA_EEES9_NS_10bfloat16_tESF_Li256ELb1ELb1ELb1ELb1EEENS1_36VarlenDynamicPersistentTileSchedulerILi128ELi128ELi256ELi128ELb1ELb1ELb1ELb1ELb1ELb1EEEEEEEEEvNT_6ParamsE,"",@"SHT_CUDA_INFO"
	.sectionflags	@""
	.align	4


	//----- nvinfo : EIATTR_CUDA_API_VERSION
	.align		4
        /*0000*/ 	.byte	0x04, 0x37
        /*0002*/ 	.short	(.L_150 - .L_149)
.L_149:
        /*0004*/ 	.word	0x00000082


	//----- nvinfo : EIATTR_KPARAM_INFO
	.align		4
.L_150:
        /*0008*/ 	.byte	0x04, 0x17
        /*000a*/ 	.short	(.L_152 - .L_151)
.L_151:
        /*000c*/ 	.word	0x00000000
        /*0010*/ 	.short	0x0000
        /*0012*/ 	.short	0x0000
        /*0014*/ 	.byte	0x00, 0xf0, 0x01, 0x2a


	//----- nvinfo : EIATTR_SPARSE_MMA_MASK
	.align		4
.L_152:
        /*0018*/ 	.byte	0x03, 0x50
        /*001a*/ 	.short	0x0000


	//----- nvinfo : EIATTR_MAXREG_COUNT
	.align		4
        /*001c*/ 	.byte	0x03, 0x1b
        /*001e*/ 	.short	0x00a8


	//----- nvinfo : EIATTR_MERCURY_ISA_VERSION
	.align		4
        /*0020*/ 	.byte	0x03, 0x5f
        /*0022*/ 	.short	0x0101


	//----- nvinfo : EIATTR_VRC_CTA_INIT_COUNT
	.align		4
        /*0024*/ 	.byte	0x02, 0x4a
	.zero		1
	.zero		1


	//----- nvinfo : EIATTR_EXIT_INSTR_OFFSETS
	.align		4
        /*0028*/ 	.byte	0x04, 0x1c
        /*002a*/ 	.short	(.L_154 - .L_153)


	//   ....[0]....
.L_153:
        /*002c*/ 	.word	0x00000010


	//----- nvinfo : EIATTR_MAX_THREADS
	.align		4
.L_154:
        /*0030*/ 	.byte	0x04, 0x05
        /*0032*/ 	.short	(.L_156 - .L_155)
.L_155:
        /*0034*/ 	.word	0x00000180
        /*0038*/ 	.word	0x00000001
        /*003c*/ 	.word	0x00000001


	//----- nvinfo : EIATTR_CBANK_PARAM_SIZE
	.align		4
.L_156:
        /*0040*/ 	.byte	0x03, 0x19
        /*0042*/ 	.short	0x0a80


	//----- nvinfo : EIATTR_PARAM_CBANK
	.align		4
        /*0044*/ 	.byte	0x04, 0x0a
        /*0046*/ 	.short	(.L_158 - .L_157)
	.align		4
.L_157:
        /*0048*/ 	.word	index@(.nv.constant0._ZN7cutlass13device_kernelIN5flash11enable_sm90INS1_16FlashAttnFwdSm90INS1_25CollectiveMainloopFwdSm90ILi2EN4cute5tupleIJNS5_1CILi1EEES8_S8_EEENS6_IJNS7_ILi128EEESA_NS7_ILi256EEEEEELi256ENS_12float_e4m3_tEfNS_4arch4Sm90ELb1ELb0ELb0ELb1ELb0ELb0ELb0ELb1ELb1ELb1ELb1ELb0EEENS1_21CollectiveEpilogueFwdINS6_IJSA_SB_SA_EEES9_NS_10bfloat16_tESF_Li256ELb1ELb1ELb1ELb1EEENS1_36VarlenDynamicPersistentTileSchedulerILi128ELi128ELi256ELi128ELb1ELb1ELb1ELb1ELb1ELb1EEEEEEEEEvNT_6ParamsE)
        /*004c*/ 	.short	0x0380
        /*004e*/ 	.short	0x0a80


	//----- nvinfo : EIATTR_SW_WAR
	.align		4
.L_158:
        /*0050*/ 	.byte	0x04, 0x36
        /*0052*/ 	.short	(.L_160 - .L_159)
.L_159:
        /*0054*/ 	.word	0x00000008
.L_160:


//--------------------- .nv.info._ZN7cutlass13device_kernelIN5flash11enable_sm90INS1_16FlashAttnFwdSm90INS1_25CollectiveMainloopFwdSm90ILi2EN4cute5tupleIJNS5_1CILi1EEES8_S8_EEENS6_IJNS7_ILi128EEESA_NS7_ILi256EEEEEELi256ENS_12float_e4m3_tEfNS_4arch4Sm90ELb1ELb0ELb0ELb1ELb0ELb1ELb0ELb1ELb1ELb1ELb1ELb0EEENS1_21CollectiveEpilogueFwdINS6_IJSA_SB_SA_EEES9_NS_10bfloat16_tESF_Li256ELb1ELb1ELb1ELb1EEENS1_36VarlenDynamicPersistentTileSchedulerILi128ELi128ELi256ELi128ELb1ELb1ELb1ELb1ELb1ELb1EEEEEEEEEvNT_6ParamsE --------------------------
	.section	.nv.info._ZN7cutlass13device_kernelIN5flash11enable_sm90INS1_16FlashAttnFwdSm90INS1_25CollectiveMainloopFwdSm90ILi2EN4cute5tupleIJNS5_1CILi1EEES8_S8_EEENS6_IJNS7_ILi128EEESA_NS7_ILi256EEEEEELi256ENS_12float_e4m3_tEfNS_4arch4Sm90ELb1ELb0ELb0ELb1ELb0ELb1ELb0ELb1ELb1ELb1ELb1ELb0EEENS1_21CollectiveEpilogueFwdINS6_IJSA_SB_SA_EEES9_NS_10bfloat16_tESF_Li256ELb1ELb1ELb1ELb1EEENS1_36VarlenDynamicPersistentTileSchedulerILi128ELi128ELi256ELi128ELb1ELb1ELb1ELb1ELb1ELb1EEEEEEEEEvNT_6ParamsE,"",@"SHT_CUDA_INFO"
	.sectionflags	@""
	.align	4


	//----- nvinfo : EIATTR_CUDA_API_VERSION
	.align		4
        /*0000*/ 	.byte	0x04, 0x37
        /*0002*/ 	.short	(.L_162 - .L_161)
.L_161:
        /*0004*/ 	.word	0x00000082


	//----- nvinfo : EIATTR_KPARAM_INFO
	.align		4
.L_162:
        /*0008*/ 	.byte	0x04, 0x17
        /*000a*/ 	.short	(.L_164 - .L_163)
.L_163:
        /*000c*/ 	.word	0x00000000
        /*0010*/ 	.short	0x0000
        /*0012*/ 	.short	0x0000
        /*0014*/ 	.byte	0x00, 0xf0, 0x01, 0x2a


	//----- nvinfo : EIATTR_SPARSE_MMA_MASK
	.align		4
.L_164:
        /*0018*/ 	.byte	0x03, 0x50
        /*001a*/ 	.short	0x0000


	//----- nvinfo : EIATTR_MAXREG_COUNT
	.align		4
        /*001c*/ 	.byte	0x03, 0x1b
        /*001e*/ 	.short	0x00a8


	//----- nvinfo : EIATTR_MERCURY_ISA_VERSION
	.align		4
        /*0020*/ 	.byte	0x03, 0x5f
        /*0022*/ 	.short	0x0101


	//----- nvinfo : EIATTR_VRC_CTA_INIT_COUNT
	.align		4
        /*0024*/ 	.byte	0x02, 0x4a
	.zero		1
	.zero		1


	//----- nvinfo : EIATTR_EXIT_INSTR_OFFSETS
	.align		4
        /*0028*/ 	.byte	0x04, 0x1c
        /*002a*/ 	.short	(.L_166 - .L_165)


	//   ....[0]....
.L_165:
        /*002c*/ 	.word	0x00000010


	//----- nvinfo : EIATTR_MAX_THREADS
	.align		4
.L_166:
        /*0030*/ 	.byte	0x04, 0x05
        /*0032*/ 	.short	(.L_168 - .L_167)
.L_167:
        /*0034*/ 	.word	0x00000180
        /*0038*/ 	.word	0x00000001
        /*003c*/ 	.word	0x00000001


	//----- nvinfo : EIATTR_CBANK_PARAM_SIZE
	.align		4
.L_168:
        /*0040*/ 	.byte	0x03, 0x19
        /*0042*/ 	.short	0x0a80


	//----- nvinfo : EIATTR_PARAM_CBANK
	.align		4
        /*0044*/ 	.byte	0x04, 0x0a
        /*0046*/ 	.short	(.L_170 - .L_169)
	.align		4
.L_169:
        /*0048*/ 	.word	index@(.nv.constant0._ZN7cutlass13device_kernelIN5flash11enable_sm90INS1_16FlashAttnFwdSm90INS1_25CollectiveMainloopFwdSm90ILi2EN4cute5tupleIJNS5_1CILi1EEES8_S8_EEENS6_IJNS7_ILi128EEESA_NS7_ILi256EEEEEELi256ENS_12float_e4m3_tEfNS_4arch4Sm90ELb1ELb0ELb0ELb1ELb0ELb1ELb0ELb1ELb1ELb1ELb1ELb0EEENS1_21CollectiveEpilogueFwdINS6_IJSA_SB_SA_EEES9_NS_10bfloat16_tESF_Li256ELb1ELb1ELb1ELb1EEENS1_36VarlenDynamicPersistentTileSchedulerILi128ELi128ELi256ELi128ELb1ELb1ELb1ELb1ELb1ELb1EEEEEEEEEvNT_6ParamsE)
        /*004c*/ 	.short	0x0380
        /*004e*/ 	.short	0x0a80


	//----- nvinfo : EIATTR_SW_WAR
	.align		4
.L_170:
        /*0050*/ 	.byte	0x04, 0x36
        /*0052*/ 	.short	(.L_172 - .L_171)
.L_171:
        /*0054*/ 	.word	0x00000008
.L_172:


//--------------------- .nv.callgraph             --------------------------
	.section	.nv.callgraph,"",@"SHT_CUDA_CALLGRAPH"
	.align	4
	.sectionentsize	8
	.align		4
        /*0000*/ 	.word	0x00000000
	.align		4
        /*0004*/ 	.word	0xffffffff
	.align		4
        /*0008*/ 	.word	0x00000000
	.align		4
        /*000c*/ 	.word	0xfffffffe
	.align		4
        /*0010*/ 	.word	0x00000000
	.align		4
        /*0014*/ 	.word	0xfffffffd
	.align		4
        /*0018*/ 	.word	0x00000000
	.align		4
        /*001c*/ 	.word	0xfffffffc


//--------------------- .nv.constant4             --------------------------
	.section	.nv.constant4,"a",@progbits
	.align	8
	.align		8
.nv.constant4:
        /*0000*/ 	.dword	_ZN72_INTERNAL_5bd3b529_36_flash_fwd_hdim256_e4m3_split_sm90_cu_a6473388_32284cuda3std3__45__cpo5beginE
	.align		8
        /*0008*/ 	.dword	_ZN72_INTERNAL_5bd3b529_36_flash_fwd_hdim256_e4m3_split_sm90_cu_a6473388_32284cuda3std3__45__cpo3endE
	.align		8
        /*0010*/ 	.dword	_ZN72_INTERNAL_5bd3b529_36_flash_fwd_hdim256_e4m3_split_sm90_cu_a6473388_32284cuda3std3__45__cpo6cbeginE
	.align		8
        /*0018*/ 	.dword	_ZN72_INTERNAL_5bd3b529_36_flash_fwd_hdim256_e4m3_split_sm90_cu_a6473388_32284cuda3std3__45__cpo4cendE
	.align		8
        /*0020*/ 	.dword	_ZN72_INTERNAL_5bd3b529_36_flash_fwd_hdim256_e4m3_split_sm90_cu_a6473388_32284cuda3std3__474_GLOBAL__N__5bd3b529_36_flash_fwd_hdim256_e4m3_split_sm90_cu_a6473388_32286ignoreE
	.align		8
        /*0028*/ 	.dword	_ZN72_INTERNAL_5bd3b529_36_flash_fwd_hdim256_e4m3_split_sm90_cu_a6473388_32284cuda3std3__419piecewise_constructE
	.align		8
        /*0030*/ 	.dword	_ZN72_INTERNAL_5bd3b529_36_flash_fwd_hdim256_e4m3_split_sm90_cu_a6473388_32284cuda3std3__48in_placeE
	.align		8
        /*0038*/ 	.dword	_ZN72_INTERNAL_5bd3b529_36_flash_fwd_hdim256_e4m3_split_sm90_cu_a6473388_32284cuda3std6ranges3__45__cpo4swapE
	.align		8
        /*0040*/ 	.dword	_ZN72_INTERNAL_5bd3b529_36_flash_fwd_hdim256_e4m3_split_sm90_cu_a6473388_32284cuda3std6ranges3__45__cpo9iter_moveE
	.align		8
        /*0048*/ 	.dword	_ZN72_INTERNAL_5bd3b529_36_flash_fwd_hdim256_e4m3_split_sm90_cu_a6473388_32284cute7productE
	.align		8
        /*0050*/ 	.dword	_ZN72_INTERNAL_5bd3b529_36_flash_fwd_hdim256_e4m3_split_sm90_cu_a6473388_32284cute1_E


//--------------------- .text._ZN7cutlass13device_kernelIN5flash11enable_sm90INS1_16FlashAttnFwdSm90INS1_25CollectiveMainloopFwdSm90ILi2EN4cute5tupleIJNS5_1CILi1EEES8_S8_EEENS6_IJNS7_ILi128EEESA_NS7_ILi256EEEEEELi256ENS_12float_e4m3_tEfNS_4arch4Sm90ELb0ELb0ELb0ELb0ELb0ELb0ELb0ELb1ELb1ELb1ELb1ELb0EEENS1_21CollectiveEpilogueFwdINS6_IJSA_SB_SA_EEES9_NS_10bfloat16_tESF_Li256ELb0ELb1ELb1ELb1EEENS1_19SingleTileSchedulerILb0ELb1ELb1ELi128EEEEEEEEEvNT_6ParamsE --------------------------
	.section	.text._ZN7cutlass13device_kernelIN5flash11enable_sm90INS1_16FlashAttnFwdSm90INS1_25CollectiveMainloopFwdSm90ILi2EN4cute5tupleIJNS5_1CILi1EEES8_S8_EEENS6_IJNS7_ILi128EEESA_NS7_ILi256EEEEEELi256ENS_12float_e4m3_tEfNS_4arch4Sm90ELb0ELb0ELb0ELb0ELb0ELb0ELb0ELb1ELb1ELb1ELb1ELb0EEENS1_21CollectiveEpilogueFwdINS6_IJSA_SB_SA_EEES9_NS_10bfloat16_tESF_Li256ELb0ELb1ELb1ELb1EEENS1_19SingleTileSchedulerILb0ELb1ELb1ELi128EEEEEEEEEvNT_6ParamsE,"ax",@progbits
	.align	128
.text._ZN7cutlass13device_kernelIN5flash11enable_sm90INS1_16FlashAttnFwdSm90INS1_25CollectiveMainloopFwdSm90ILi2EN4cute5tupleIJNS5_1CILi1EEES8_S8_EEENS6_IJNS7_ILi128EEESA_NS7_ILi256EEEEEELi256ENS_12float_e4m3_tEfNS_4arch4Sm90ELb0ELb0ELb0ELb0ELb0ELb0ELb0ELb1ELb1ELb1ELb1ELb0EEENS1_21CollectiveEpilogueFwdINS6_IJSA_SB_SA_EEES9_NS_10bfloat16_tESF_Li256ELb0ELb1ELb1ELb1EEENS1_19SingleTileSchedulerILb0ELb1ELb1ELi128EEEEEEEEEvNT_6ParamsE:
        .type           _ZN7cutlass13device_kernelIN5flash11enable_sm90INS1_16FlashAttnFwdSm90INS1_25CollectiveMainloopFwdSm90ILi2EN4cute5tupleIJNS5_1CILi1EEES8_S8_EEENS6_IJNS7_ILi128EEESA_NS7_ILi256EEEEEELi256ENS_12float_e4m3_tEfNS_4arch4Sm90ELb0ELb0ELb0ELb0ELb0ELb0ELb0ELb1ELb1ELb1ELb1ELb0EEENS1_21CollectiveEpilogueFwdINS6_IJSA_SB_SA_EEES9_NS_10bfloat16_tESF_Li256ELb0ELb1ELb1ELb1EEENS1_19SingleTileSchedulerILb0ELb1ELb1ELi128EEEEEEEEEvNT_6ParamsE,@function
        .size           _ZN7cutlass13device_kernelIN5flash11enable_sm90INS1_16FlashAttnFwdSm90INS1_25CollectiveMainloopFwdSm90ILi2EN4cute5tupleIJNS5_1CILi1EEES8_S8_EEENS6_IJNS7_ILi128EEESA_NS7_ILi256EEEEEELi256ENS_12float_e4m3_tEfNS_4arch4Sm90ELb0ELb0ELb0ELb0ELb0ELb0ELb0ELb1ELb1ELb1ELb1ELb0EEENS1_21CollectiveEpilogueFwdINS6_IJSA_SB_SA_EEES9_NS_10bfloat16_tESF_Li256ELb0ELb1ELb1ELb1EEENS1_19SingleTileSchedulerILb0ELb1ELb1ELi128EEEEEEEEEvNT_6ParamsE,(.L_x_9 - _ZN7cutlass13device_kernelIN5flash11enable_sm90INS1_16FlashAttnFwdSm90INS1_25CollectiveMainloopFwdSm90ILi2EN4cute5tupleIJNS5_1CILi1EEES8_S8_EEENS6_IJNS7_ILi128EEESA_NS7_ILi256EEEEEELi256ENS_12float_e4m3_tEfNS_4arch4Sm90ELb0ELb0ELb0ELb0ELb0ELb0ELb0ELb1ELb1ELb1ELb1ELb0EEENS1_21CollectiveEpilogueFwdINS6_IJSA_SB_SA_EEES9_NS_10bfloat16_tESF_Li256ELb0ELb1ELb1ELb1EEENS1_19SingleTileSchedulerILb0ELb1ELb1ELi128EEEEEEEEEvNT_6ParamsE)
        .other          _ZN7cutlass13device_kernelIN5flash11enable_sm90INS1_16FlashAttnFwdSm90INS1_25CollectiveMainloopFwdSm90ILi2EN4cute5tupleIJNS5_1CILi1EEES8_S8_EEENS6_IJNS7_ILi128EEESA_NS7_ILi256EEEEEELi256ENS_12float_e4m3_tEfNS_4arch4Sm90ELb0ELb0ELb0ELb0ELb0ELb0ELb0ELb1ELb1ELb1ELb1ELb0EEENS1_21CollectiveEpilogueFwdINS6_IJSA_SB_SA_EEES9_NS_10bfloat16_tESF_Li256ELb0ELb1ELb1ELb1EEENS1_19SingleTileSchedulerILb0ELb1ELb1ELi128EEEEEEEEEvNT_6ParamsE,@"STO_CUDA_ENTRY STV_DEFAULT"
_ZN7cutlass13device_kernelIN5flash11enable_sm90INS1_16FlashAttnFwdSm90INS1_25CollectiveMainloopFwdSm90ILi2EN4cute5tupleIJNS5_1CILi1EEES8_S8_EEENS6_IJNS7_ILi128EEESA_NS7_ILi256EEEEEELi256ENS_12float_e4m3_tEfNS_4arch4Sm90ELb0ELb0ELb0ELb0ELb0ELb0ELb0ELb1ELb1ELb1ELb1ELb0EEENS1_21CollectiveEpilogueFwdINS6_IJSA_SB_SA_EEES9_NS_10bfloat16_tESF_Li256ELb0ELb1ELb1ELb1EEENS1_19SingleTileSchedulerILb0ELb1ELb1ELi128EEEEEEEEEvNT_6ParamsE:
[----:B------:R-:W-:Y:S01]  /*0000*/  LDC R1, c[0x0][0x37c] ;  /* 0x0000df00ff017b82 */ /* 0x000fe20000000800 */
[----:B------:R-:W-:Y:S05]  /*0010*/  EXIT ;  /* 0x000000000000794d */ /* 0x000fea0003800000 */
.L_x_0:
[----:B------:R-:W-:-:S00]  /*0020*/  BRA `(.L_x_0) ;  /* 0xfffffffc00fc7947 */ /* 0x000fc0000383ffff */
[----:B------:R-:W-:-:S00]  /*0030*/  NOP ;  /* 0x0000000000007918 */ /* 0x000fc00000000000 */
        /* <DEDUP_REMOVED lines=12> */
.L_x_9:


//--------------------- .text._ZN7cutlass13device_kernelIN5flash11enable_sm90INS1_16FlashAttnFwdSm90INS1_25CollectiveMainloopFwdSm90ILi2EN4cute5tupleIJNS5_1CILi1EEES8_S8_EEENS6_IJNS7_ILi128EEESA_NS7_ILi256EEEEEELi256ENS_12float_e4m3_tEfNS_4arch4Sm90ELb0ELb0ELb0ELb1ELb0ELb0ELb0ELb1ELb1ELb1ELb1ELb0EEENS1_21CollectiveEpilogueFwdINS6_IJSA_SB_SA_EEES9_NS_10bfloat16_tESF_Li256ELb1ELb1ELb1ELb1EEENS1_36VarlenDynamicPersistentTileSchedulerILi128ELi128ELi256ELi128ELb1ELb1ELb1ELb0ELb1ELb1EEEEEEEEEvNT_6ParamsE --------------------------
	.section	.text._ZN7cutlass13device_kernelIN5flash11enable_sm90INS1_16FlashAttnFwdSm90INS1_25CollectiveMainloopFwdSm90ILi2EN4cute5tupleIJNS5_1CILi1EEES8_S8_EEENS6_IJNS7_ILi128EEESA_NS7_ILi256EEEEEELi256ENS_12float_e4m3_tEfNS_4arch4Sm90ELb0ELb0ELb0ELb1ELb0ELb0ELb0ELb1ELb1ELb1ELb1ELb0EEENS1_21CollectiveEpilogueFwdINS6_IJSA_SB_SA_EEES9_NS_10bfloat16_tESF_Li256ELb1ELb1ELb1ELb1EEENS1_36VarlenDynamicPersistentTileSchedulerILi128ELi128ELi256ELi128ELb1ELb1ELb1ELb0ELb1ELb1EEEEEEEEEvNT_6ParamsE,"ax",@progbits
	.align	128
.text._ZN7cutlass13device_kernelIN5flash11enable_sm90INS1_16FlashAttnFwdSm90INS1_25CollectiveMainloopFwdSm90ILi2EN4cute5tupleIJNS5_1CILi1EEES8_S8_EEENS6_IJNS7_ILi128EEESA_NS7_ILi256EEEEEELi256ENS_12float_e4m3_tEfNS_4arch4Sm90ELb0ELb0ELb0ELb1ELb0ELb0ELb0ELb1ELb1ELb1ELb1ELb0EEENS1_21CollectiveEpilogueFwdINS6_IJSA_SB_SA_EEES9_NS_10bfloat16_tESF_Li256ELb1ELb1ELb1ELb1EEENS1_36VarlenDynamicPersistentTileSchedulerILi128ELi128ELi256ELi128ELb1ELb1ELb1ELb0ELb1ELb1EEEEEEEEEvNT_6ParamsE:
        .type           _ZN7cutlass13device_kernelIN5flash11enable_sm90INS1_16FlashAttnFwdSm90INS1_25CollectiveMainloopFwdSm90ILi2EN4cute5tupleIJNS5_1CILi1EEES8_S8_EEENS6_IJNS7_ILi128EEESA_NS7_ILi256EEEEEELi256ENS_12float_e4m3_tEfNS_4arch4Sm90ELb0ELb0ELb0ELb1ELb0ELb0ELb0ELb1ELb1ELb1ELb1ELb0EEENS1_21CollectiveEpilogueFwdINS6_IJSA_SB_SA_EEES9_NS_10bfloat16_tESF_Li256ELb1ELb1ELb1ELb1EEENS1_36VarlenDynamicPersistentTileSchedulerILi128ELi128ELi256ELi128ELb1ELb1ELb1ELb0ELb1ELb1EEEEEEEEEvNT_6ParamsE,@function
        .size           _ZN7cutlass13device_kernelIN5flash11enable_sm90INS1_16FlashAttnFwdSm90INS1_25CollectiveMainloopFwdSm90ILi2EN4cute5tupleIJNS5_1CILi1EEES8_S8_EEENS6_IJNS7_ILi128EEESA_NS7_ILi256EEEEEELi256ENS_12float_e4m3_tEfNS_4arch4Sm90ELb0ELb0ELb0ELb1ELb0ELb0ELb0ELb1ELb1ELb1ELb1ELb0EEENS1_21CollectiveEpilogueFwdINS6_IJSA_SB_SA_EEES9_NS_10bfloat16_tESF_Li256ELb1ELb1ELb1ELb1EEENS1_36VarlenDynamicPersistentTileSchedulerILi128ELi128ELi256ELi128ELb1ELb1ELb1ELb0ELb1ELb1EEEEEEEEEvNT_6ParamsE,(.L_x_10 - _ZN7cutlass13device_kernelIN5flash11enable_sm90INS1_16FlashAttnFwdSm90INS1_25CollectiveMainloopFwdSm90ILi2EN4cute5tupleIJNS5_1CILi1EEES8_S8_EEENS6_IJNS7_ILi128EEESA_NS7_ILi256EEEEEELi256ENS_12float_e4m3_tEfNS_4arch4Sm90ELb0ELb0ELb0ELb1ELb0ELb0ELb0ELb1ELb1ELb1ELb1ELb0EEENS1_21CollectiveEpilogueFwdINS6_IJSA_SB_SA_EEES9_NS_10bfloat16_tESF_Li256ELb1ELb1ELb1ELb1EEENS1_36VarlenDynamicPersistentTileSchedulerILi128ELi128ELi256ELi128ELb1ELb1ELb1ELb0ELb1ELb1EEEEEEEEEvNT_6ParamsE)
        .other          _ZN7cutlass13device_kernelIN5flash11enable_sm90INS1_16FlashAttnFwdSm90INS1_25CollectiveMainloopFwdSm90ILi2EN4cute5tupleIJNS5_1CILi1EEES8_S8_EEENS6_IJNS7_ILi128EEESA_NS7_ILi256EEEEEELi256ENS_12float_e4m3_tEfNS_4arch4Sm90ELb0ELb0ELb0ELb1ELb0ELb0ELb0ELb1ELb1ELb1ELb1ELb0EEENS1_21CollectiveEpilogueFwdINS6_IJSA_SB_SA_EEES9_NS_10bfloat16_tESF_Li256ELb1ELb1ELb1ELb1EEENS1_36VarlenDynamicPersistentTileSchedulerILi128ELi128ELi256ELi128ELb1ELb1ELb1ELb0ELb1ELb1EEEEEEEEEvNT_6ParamsE,@"STO_CUDA_ENTRY STV_DEFAULT"
_ZN7cutlass13device_kernelIN5flash11enable_sm90INS1_16FlashAttnFwdSm90INS1_25CollectiveMainloopFwdSm90ILi2EN4cute5tupleIJNS5_1CILi1EEES8_S8_EEENS6_IJNS7_ILi128EEESA_NS7_ILi256EEEEEELi256ENS_12float_e4m3_tEfNS_4arch4Sm90ELb0ELb0ELb0ELb1ELb0ELb0ELb0ELb1ELb1ELb1ELb1ELb0EEENS1_21CollectiveEpilogueFwdINS6_IJSA_SB_SA_EEES9_NS_10bfloat16_tESF_Li256ELb1ELb1ELb1ELb1EEENS1_36VarlenDynamicPersistentTileSchedulerILi128ELi128ELi256ELi128ELb1ELb1ELb1ELb0ELb1ELb1EEEEEEEEEvNT_6ParamsE:
[----:B------:R-:W-:Y:S01]  /*0000*/  LDC R1, c[0x0][0x37c] ;  /* 0x0000df00ff017b82 */ /* 0x000fe20000000800 */
[----:B------:R-:W-:Y:S05]  /*0010*/  EXIT ;  /* 0x000000000000794d */ /* 0x000fea0003800000 */
.L_x_1:
        /* <DEDUP_REMOVED lines=14> */
.L_x_10:


//--------------------- .text._ZN7cutlass13device_kernelIN5flash11enable_sm90INS1_16FlashAttnFwdSm90INS1_25CollectiveMainloopFwdSm90ILi2EN4cute5tupleIJNS5_1CILi1EEES8_S8_EEENS6_IJNS7_ILi128EEESA_NS7_ILi256EEEEEELi256ENS_12float_e4m3_tEfNS_4arch4Sm90ELb0ELb0ELb0ELb1ELb0ELb1ELb0ELb1ELb1ELb1ELb1ELb0EEENS1_21CollectiveEpilogueFwdINS6_IJSA_SB_SA_EEES9_NS_10bfloat16_tESF_Li256ELb1ELb1ELb1ELb1EEENS1_36VarlenDynamicPersistentTileSchedulerILi128ELi128ELi256ELi128ELb1ELb1ELb1ELb0ELb1ELb1EEEEEEEEEvNT_6ParamsE --------------------------
	.section	.text._ZN7cutlass13device_kernelIN5flash11enable_sm90INS1_16FlashAttnFwdSm90INS1_25CollectiveMainloopFwdSm90ILi2EN4cute5tupleIJNS5_1CILi1EEES8_S8_EEENS6_IJNS7_ILi128EEESA_NS7_ILi256EEEEEELi256ENS_12float_e4m3_tEfNS_4arch4Sm90ELb0ELb0ELb0ELb1ELb0ELb1ELb0ELb1ELb1ELb1ELb1ELb0EEENS1_21CollectiveEpilogueFwdINS6_IJSA_SB_SA_EEES9_NS_10bfloat16_tESF_Li256ELb1ELb1ELb1ELb1EEENS1_36VarlenDynamicPersistentTileSchedulerILi128ELi128ELi256ELi128ELb1ELb1ELb1ELb0ELb1ELb1EEEEEEEEEvNT_6ParamsE,"ax",@progbits
	.align	128
.text._ZN7cutlass13device_kernelIN5flash11enable_sm90INS1_16FlashAttnFwdSm90INS1_25CollectiveMainloopFwdSm90ILi2EN4cute5tupleIJNS5_1CILi1EEES8_S8_EEENS6_IJNS7_ILi128EEESA_NS7_ILi256EEEEEELi256ENS_12float_e4m3_tEfNS_4arch4Sm90ELb0ELb0ELb0ELb1ELb0ELb1ELb0ELb1ELb1ELb1ELb1ELb0EEENS1_21CollectiveEpilogueFwdINS6_IJSA_SB_SA_EEES9_NS_10bfloat16_tESF_Li256ELb1ELb1ELb1ELb1EEENS1_36VarlenDynamicPersistentTileSchedulerILi128ELi128ELi256ELi128ELb1ELb1ELb1ELb0ELb1ELb1EEEEEEEEEvNT_6ParamsE:
        .type           _ZN7cutlass13device_kernelIN5flash11enable_sm90INS1_16FlashAttnFwdSm90INS1_25CollectiveMainloopFwdSm90ILi2EN4cute5tupleIJNS5_1CILi1EEES8_S8_EEENS6_IJNS7_ILi128EEESA_NS7_ILi256EEEEEELi256ENS_12float_e4m3_tEfNS_4arch4Sm90ELb0ELb0ELb0ELb1ELb0ELb1ELb0ELb1ELb1ELb1ELb1ELb0EEENS1_21CollectiveEpilogueFwdINS6_IJSA_SB_SA_EEES9_NS_10bfloat16_tESF_Li256ELb1ELb1ELb1ELb1EEENS1_36VarlenDynamicPersistentTileSchedulerILi128ELi128ELi256ELi128ELb1ELb1ELb1ELb0ELb1ELb1EEEEEEEEEvNT_6ParamsE,@function
        .size           _ZN7cutlass13device_kernelIN5flash11enable_sm90INS1_16FlashAttnFwdSm90INS1_25CollectiveMainloopFwdSm90ILi2EN4cute5tupleIJNS5_1CILi1EEES8_S8_EEENS6_IJNS7_ILi128EEESA_NS7_ILi256EEEEEELi256ENS_12float_e4m3_tEfNS_4arch4Sm90ELb0ELb0ELb0ELb1ELb0ELb1ELb0ELb1ELb1ELb1ELb1ELb0EEENS1_21CollectiveEpilogueFwdINS6_IJSA_SB_SA_EEES9_NS_10bfloat16_tESF_Li256ELb1ELb1ELb1ELb1EEENS1_36VarlenDynamicPersistentTileSchedulerILi128ELi128ELi256ELi128ELb1ELb1ELb1ELb0ELb1ELb1EEEEEEEEEvNT_6ParamsE,(.L_x_11 - _ZN7cutlass13device_kernelIN5flash11enable_sm90INS1_16FlashAttnFwdSm90INS1_25CollectiveMainloopFwdSm90ILi2EN4cute5tupleIJNS5_1CILi1EEES8_S8_EEENS6_IJNS7_ILi128EEESA_NS7_ILi256EEEEEELi256ENS_12float_e4m3_tEfNS_4arch4Sm90ELb0ELb0ELb0ELb1ELb0ELb1ELb0ELb1ELb1ELb1ELb1ELb0EEENS1_21CollectiveEpilogueFwdINS6_IJSA_SB_SA_EEES9_NS_10bfloat16_tESF_Li256ELb1ELb1ELb1ELb1EEENS1_36VarlenDynamicPersistentTileSchedulerILi128ELi128ELi256ELi128ELb1ELb1ELb1ELb0ELb1ELb1EEEEEEEEEvNT_6ParamsE)
        .other          _ZN7cutlass13device_kernelIN5flash11enable_sm90INS1_16FlashAttnFwdSm90INS1_25CollectiveMainloopFwdSm90ILi2EN4cute5tupleIJNS5_1CILi1EEES8_S8_EEENS6_IJNS7_ILi128EEESA_NS7_ILi256EEEEEELi256ENS_12float_e4m3_tEfNS_4arch4Sm90ELb0ELb0ELb0ELb1ELb0ELb1ELb0ELb1ELb1ELb1ELb1ELb0EEENS1_21CollectiveEpilogueFwdINS6_IJSA_SB_SA_EEES9_NS_10bfloat16_tESF_Li256ELb1ELb1ELb1ELb1EEENS1_36VarlenDynamicPersistentTileSchedulerILi128ELi128ELi256ELi128ELb1ELb1ELb1ELb0ELb1ELb1EEEEEEEEEvNT_6ParamsE,@"STO_CUDA_ENTRY STV_DEFAULT"
_ZN7cutlass13device_kernelIN5flash11enable_sm90INS1_16FlashAttnFwdSm90INS1_25CollectiveMainloopFwdSm90ILi2EN4cute5tupleIJNS5_1CILi1EEES8_S8_EEENS6_IJNS7_ILi128EEESA_NS7_ILi256EEEEEELi256ENS_12float_e4m3_tEfNS_4arch4Sm90ELb0ELb0ELb0ELb1ELb0ELb1ELb0ELb1ELb1ELb1ELb1ELb0EEENS1_21CollectiveEpilogueFwdINS6_IJSA_SB_SA_EEES9_NS_10bfloat16_tESF_Li256ELb1ELb1ELb1ELb1EEENS1_36VarlenDynamicPersistentTileSchedulerILi128ELi128ELi256ELi128ELb1ELb1ELb1ELb0ELb1ELb1EEEEEEEEEvNT_6ParamsE:
[----:B------:R-:W-:Y:S01]  /*0000*/  LDC R1, c[0x0][0x37c] ;  /* 0x0000df00ff017b82 */ /* 0x000fe20000000800 */
[----:B------:R-:W-:Y:S05]  /*0010*/  EXIT ;  /* 0x000000000000794d */ /* 0x000fea0003800000 */
.L_x_2:
        /* <DEDUP_REMOVED lines=14> */
.L_x_11:


//--------------------- .text._ZN7cutlass13device_kernelIN5flash11enable_sm90INS1_16FlashAttnFwdSm90INS1_25CollectiveMainloopFwdSm90ILi2EN4cute5tupleIJNS5_1CILi1EEES8_S8_EEENS6_IJNS7_ILi128EEENS7_ILi64EEENS7_ILi256EEEEEELi256ENS_12float_e4m3_tEfNS_4arch4Sm90ELb0ELb1ELb0ELb0ELb0ELb0ELb0ELb1ELb1ELb1ELb1ELb0EEENS1_21CollectiveEpilogueFwdINS6_IJSA_SC_SB_EEES9_NS_10bfloat16_tESG_Li256ELb0ELb1ELb1ELb1EEENS1_19SingleTileSchedulerILb0ELb1ELb1ELi128EEEEEEEEEvNT_6ParamsE --------------------------
	.section	.text._ZN7cutlass13device_kernelIN5flash11enable_sm90INS1_16FlashAttnFwdSm90INS1_25CollectiveMainloopFwdSm90ILi2EN4cute5tupleIJNS5_1CILi1EEES8_S8_EEENS6_IJNS7_ILi128EEENS7_ILi64EEENS7_ILi256EEEEEELi256ENS_12float_e4m3_tEfNS_4arch4Sm90ELb0ELb1ELb0ELb0ELb0ELb0ELb0ELb1ELb1ELb1ELb1ELb0EEENS1_21CollectiveEpilogueFwdINS6_IJSA_SC_SB_EEES9_NS_10bfloat16_tESG_Li256ELb0ELb1ELb1ELb1EEENS1_19SingleTileSchedulerILb0ELb1ELb1ELi128EEEEEEEEEvNT_6ParamsE,"ax",@progbits
	.align	128
.text._ZN7cutlass13device_kernelIN5flash11enable_sm90INS1_16FlashAttnFwdSm90INS1_25CollectiveMainloopFwdSm90ILi2EN4cute5tupleIJNS5_1CILi1EEES8_S8_EEENS6_IJNS7_ILi128EEENS7_ILi64EEENS7_ILi256EEEEEELi256ENS_12float_e4m3_tEfNS_4arch4Sm90ELb0ELb1ELb0ELb0ELb0ELb0ELb0ELb1ELb1ELb1ELb1ELb0EEENS1_21CollectiveEpilogueFwdINS6_IJSA_SC_SB_EEES9_NS_10bfloat16_tESG_Li256ELb0ELb1ELb1ELb1EEENS1_19SingleTileSchedulerILb0ELb1ELb1ELi128EEEEEEEEEvNT_6ParamsE:
        .type           _ZN7cutlass13device_kernelIN5flash11enable_sm90INS1_16FlashAttnFwdSm90INS1_25CollectiveMainloopFwdSm90ILi2EN4cute5tupleIJNS5_1CILi1EEES8_S8_EEENS6_IJNS7_ILi128EEENS7_ILi64EEENS7_ILi256EEEEEELi256ENS_12float_e4m3_tEfNS_4arch4Sm90ELb0ELb1ELb0ELb0ELb0ELb0ELb0ELb1ELb1ELb1ELb1ELb0EEENS1_21CollectiveEpilogueFwdINS6_IJSA_SC_SB_EEES9_NS_10bfloat16_tESG_Li256ELb0ELb1ELb1ELb1EEENS1_19SingleTileSchedulerILb0ELb1ELb1ELi128EEEEEEEEEvNT_6ParamsE,@function
        .size           _ZN7cutlass13device_kernelIN5flash11enable_sm90INS1_16FlashAttnFwdSm90INS1_25CollectiveMainloopFwdSm90ILi2EN4cute5tupleIJNS5_1CILi1EEES8_S8_EEENS6_IJNS7_ILi128EEENS7_ILi64EEENS7_ILi256EEEEEELi256ENS_12float_e4m3_tEfNS_4arch4Sm90ELb0ELb1ELb0ELb0ELb0ELb0ELb0ELb1ELb1ELb1ELb1ELb0EEENS1_21CollectiveEpilogueFwdINS6_IJSA_SC_SB_EEES9_NS_10bfloat16_tESG_Li256ELb0ELb1ELb1ELb1EEENS1_19SingleTileSchedulerILb0ELb1ELb1ELi128EEEEEEEEEvNT_6ParamsE,(.L_x_12 - _ZN7cutlass13device_kernelIN5flash11enable_sm90INS1_16FlashAttnFwdSm90INS1_25CollectiveMainloopFwdSm90ILi2EN4cute5tupleIJNS5_1CILi1EEES8_S8_EEENS6_IJNS7_ILi128EEENS7_ILi64EEENS7_ILi256EEEEEELi256ENS_12float_e4m3_tEfNS_4arch4Sm90ELb0ELb1ELb0ELb0ELb0ELb0ELb0ELb1ELb1ELb1ELb1ELb0EEENS1_21CollectiveEpilogueFwdINS6_IJSA_SC_SB_EEES9_NS_10bfloat16_tESG_Li256ELb0ELb1ELb1ELb1EEENS1_19SingleTileSchedulerILb0ELb1ELb1ELi128EEEEEEEEEvNT_6ParamsE)
        .other          _ZN7cutlass13device_kernelIN5flash11enable_sm90INS1_16FlashAttnFwdSm90INS1_25CollectiveMainloopFwdSm90ILi2EN4cute5tupleIJNS5_1CILi1EEES8_S8_EEENS6_IJNS7_ILi128EEENS7_ILi64EEENS7_ILi256EEEEEELi256ENS_12float_e4m3_tEfNS_4arch4Sm90ELb0ELb1ELb0ELb0ELb0ELb0ELb0ELb1ELb1ELb1ELb1ELb0EEENS1_21CollectiveEpilogueFwdINS6_IJSA_SC_SB_EEES9_NS_10bfloat16_tESG_Li256ELb0ELb1ELb1ELb1EEENS1_19SingleTileSchedulerILb0ELb1ELb1ELi128EEEEEEEEEvNT_6ParamsE,@"STO_CUDA_ENTRY STV_DEFAULT"
_ZN7cutlass13device_kernelIN5flash11enable_sm90INS1_16FlashAttnFwdSm90INS1_25CollectiveMainloopFwdSm90ILi2EN4cute5tupleIJNS5_1CILi1EEES8_S8_EEENS6_IJNS7_ILi128EEENS7_ILi64EEENS7_ILi256EEEEEELi256ENS_12float_e4m3_tEfNS_4arch4Sm90ELb0ELb1ELb0ELb0ELb0ELb0ELb0ELb1ELb1ELb1ELb1ELb0EEENS1_21CollectiveEpilogueFwdINS6_IJSA_SC_SB_EEES9_NS_10bfloat16_tESG_Li256ELb0ELb1ELb1ELb1EEENS1_19SingleTileSchedulerILb0ELb1ELb1ELi128EEEEEEEEEvNT_6ParamsE:
[----:B------:R-:W-:Y:S01]  /*0000*/  LDC R1, c[0x0][0x37c] ;  /* 0x0000df00ff017b82 */ /* 0x000fe20000000800 */
[----:B------:R-:W-:Y:S05]  /*0010*/  EXIT ;  /* 0x000000000000794d */ /* 0x000fea0003800000 */
.L_x_3:
        /* <DEDUP_REMOVED lines=14> */
.L_x_12:


//--------------------- .text._ZN7cutlass13device_kernelIN5flash11enable_sm90INS1_16FlashAttnFwdSm90INS1_25CollectiveMainloopFwdSm90ILi2EN4cute5tupleIJNS5_1CILi1EEES8_S8_EEENS6_IJNS7_ILi128EEENS7_ILi64EEENS7_ILi256EEEEEELi256ENS_12float_e4m3_tEfNS_4arch4Sm90ELb0ELb1ELb0ELb1ELb0ELb0ELb0ELb1ELb1ELb1ELb1ELb0EEENS1_21CollectiveEpilogueFwdINS6_IJSA_SC_SB_EEES9_NS_10bfloat16_tESG_Li256ELb1ELb1ELb1ELb1EEENS1_36VarlenDynamicPersistentTileSchedulerILi128ELi64ELi256ELi128ELb1ELb1ELb1ELb1ELb0ELb1EEEEEEEEEvNT_6ParamsE --------------------------
	.section	.text._ZN7cutlass13device_kernelIN5flash11enable_sm90INS1_16FlashAttnFwdSm90INS1_25CollectiveMainloopFwdSm90ILi2EN4cute5tupleIJNS5_1CILi1EEES8_S8_EEENS6_IJNS7_ILi128EEENS7_ILi64EEENS7_ILi256EEEEEELi256ENS_12float_e4m3_tEfNS_4arch4Sm90ELb0ELb1ELb0ELb1ELb0ELb0ELb0ELb1ELb1ELb1ELb1ELb0EEENS1_21CollectiveEpilogueFwdINS6_IJSA_SC_SB_EEES9_NS_10bfloat16_tESG_Li256ELb1ELb1ELb1ELb1EEENS1_36VarlenDynamicPersistentTileSchedulerILi128ELi64ELi256ELi128ELb1ELb1ELb1ELb1ELb0ELb1EEEEEEEEEvNT_6ParamsE,"ax",@progbits
	.align	128
.text._ZN7cutlass13device_kernelIN5flash11enable_sm90INS1_16FlashAttnFwdSm90INS1_25CollectiveMainloopFwdSm90ILi2EN4cute5tupleIJNS5_1CILi1EEES8_S8_EEENS6_IJNS7_ILi128EEENS7_ILi64EEENS7_ILi256EEEEEELi256ENS_12float_e4m3_tEfNS_4arch4Sm90ELb0ELb1ELb0ELb1ELb0ELb0ELb0ELb1ELb1ELb1ELb1ELb0EEENS1_21CollectiveEpilogueFwdINS6_IJSA_SC_SB_EEES9_NS_10bfloat16_tESG_Li256ELb1ELb1ELb1ELb1EEENS1_36VarlenDynamicPersistentTileSchedulerILi128ELi64ELi256ELi128ELb1ELb1ELb1ELb1ELb0ELb1EEEEEEEEEvNT_6ParamsE:
        .type           _ZN7cutlass13device_kernelIN5flash11enable_sm90INS1_16FlashAttnFwdSm90INS1_25CollectiveMainloopFwdSm90ILi2EN4cute5tupleIJNS5_1CILi1EEES8_S8_EEENS6_IJNS7_ILi128EEENS7_ILi64EEENS7_ILi256EEEEEELi256ENS_12float_e4m3_tEfNS_4arch4Sm90ELb0ELb1ELb0ELb1ELb0ELb0ELb0ELb1ELb1ELb1ELb1ELb0EEENS1_21CollectiveEpilogueFwdINS6_IJSA_SC_SB_EEES9_NS_10bfloat16_tESG_Li256ELb1ELb1ELb1ELb1EEENS1_36VarlenDynamicPersistentTileSchedulerILi128ELi64ELi256ELi128ELb1ELb1ELb1ELb1ELb0ELb1EEEEEEEEEvNT_6ParamsE,@function
        .size           _ZN7cutlass13device_kernelIN5flash11enable_sm90INS1_16FlashAttnFwdSm90INS1_25CollectiveMainloopFwdSm90ILi2EN4cute5tupleIJNS5_1CILi1EEES8_S8_EEENS6_IJNS7_ILi128EEENS7_ILi64EEENS7_ILi256EEEEEELi256ENS_12float_e4m3_tEfNS_4arch4Sm90ELb0ELb1ELb0ELb1ELb0ELb0ELb0ELb1ELb1ELb1ELb1ELb0EEENS1_21CollectiveEpilogueFwdINS6_IJSA_SC_SB_EEES9_NS_10bfloat16_tESG_Li256ELb1ELb1ELb1ELb1EEENS1_36VarlenDynamicPersistentTileSchedulerILi128ELi64ELi256ELi128ELb1ELb1ELb1ELb1ELb0ELb1EEEEEEEEEvNT_6ParamsE,(.L_x_13 - _ZN7cutlass13device_kernelIN5flash11enable_sm90INS1_16FlashAttnFwdSm90INS1_25CollectiveMainloopFwdSm90ILi2EN4cute5tupleIJNS5_1CILi1EEES8_S8_EEENS6_IJNS7_ILi128EEENS7_ILi64EEENS7_ILi256EEEEEELi256ENS_12float_e4m3_tEfNS_4arch4Sm90ELb0ELb1ELb0ELb1ELb0ELb0ELb0ELb1ELb1ELb1ELb1ELb0EEENS1_21CollectiveEpilogueFwdINS6_IJSA_SC_SB_EEES9_NS_10bfloat16_tESG_Li256ELb1ELb1ELb1ELb1EEENS1_36VarlenDynamicPersistentTileSchedulerILi128ELi64ELi256ELi128ELb1ELb1ELb1ELb1ELb0ELb1EEEEEEEEEvNT_6ParamsE)
        .other          _ZN7cutlass13device_kernelIN5flash11enable_sm90INS1_16FlashAttnFwdSm90INS1_25CollectiveMainloopFwdSm90ILi2EN4cute5tupleIJNS5_1CILi1EEES8_S8_EEENS6_IJNS7_ILi128EEENS7_ILi64EEENS7_ILi256EEEEEELi256ENS_12float_e4m3_tEfNS_4arch4Sm90ELb0ELb1ELb0ELb1ELb0ELb0ELb0ELb1ELb1ELb1ELb1ELb0EEENS1_21CollectiveEpilogueFwdINS6_IJSA_SC_SB_EEES9_NS_10bfloat16_tESG_Li256ELb1ELb1ELb1ELb1EEENS1_36VarlenDynamicPersistentTileSchedulerILi128ELi64ELi256ELi128ELb1ELb1ELb1ELb1ELb0ELb1EEEEEEEEEvNT_6ParamsE,@"STO_CUDA_ENTRY STV_DEFAULT"
_ZN7cutlass13device_kernelIN5flash11enable_sm90INS1_16FlashAttnFwdSm90INS1_25CollectiveMainloopFwdSm90ILi2EN4cute5tupleIJNS5_1CILi1EEES8_S8_EEENS6_IJNS7_ILi128EEENS7_ILi64EEENS7_ILi256EEEEEELi256ENS_12float_e4m3_tEfNS_4arch4Sm90ELb0ELb1ELb0ELb1ELb0ELb0ELb0ELb1ELb1ELb1ELb1ELb0EEENS1_21CollectiveEpilogueFwdINS6_IJSA_SC_SB_EEES9_NS_10bfloat16_tESG_Li256ELb1ELb1ELb1ELb1EEENS1_36VarlenDynamicPersistentTileSchedulerILi128ELi64ELi256ELi128ELb1ELb1ELb1ELb1ELb0ELb1EEEEEEEEEvNT_6ParamsE:
[----:B------:R-:W-:Y:S01]  /*0000*/  LDC R1, c[0x0][0x37c] ;  /* 0x0000df00ff017b82 */ /* 0x000fe20000000800 */
[----:B------:R-:W-:Y:S05]  /*0010*/  EXIT ;  /* 0x000000000000794d */ /* 0x000fea0003800000 */
.L_x_4:
        /* <DEDUP_REMOVED lines=14> */
.L_x_13:


//--------------------- .text._ZN7cutlass13device_kernelIN5flash11enable_sm90INS1_16FlashAttnFwdSm90INS1_25CollectiveMainloopFwdSm90ILi2EN4cute5tupleIJNS5_1CILi1EEES8_S8_EEENS6_IJNS7_ILi128EEENS7_ILi64EEENS7_ILi256EEEEEELi256ENS_12float_e4m3_tEfNS_4arch4Sm90ELb0ELb1ELb0ELb1ELb0ELb1ELb0ELb1ELb1ELb1ELb1ELb0EEENS1_21CollectiveEpilogueFwdINS6_IJSA_SC_SB_EEES9_NS_10bfloat16_tESG_Li256ELb1ELb1ELb1ELb1EEENS1_36VarlenDynamicPersistentTileSchedulerILi128ELi64ELi256ELi128ELb1ELb1ELb1ELb1ELb0ELb1EEEEEEEEEvNT_6ParamsE --------------------------
	.section	.text._ZN7cutlass13device_kernelIN5flash11enable_sm90INS1_16FlashAttnFwdSm90INS1_25CollectiveMainloopFwdSm90ILi2EN4cute5tupleIJNS5_1CILi1EEES8_S8_EEENS6_IJNS7_ILi128EEENS7_ILi64EEENS7_ILi256EEEEEELi256ENS_12float_e4m3_tEfNS_4arch4Sm90ELb0ELb1ELb0ELb1ELb0ELb1ELb0ELb1ELb1ELb1ELb1ELb0EEENS1_21CollectiveEpilogueFwdINS6_IJSA_SC_SB_EEES9_NS_10bfloat16_tESG_Li256ELb1ELb1ELb1ELb1EEENS1_36VarlenDynamicPersistentTileSchedulerILi128ELi64ELi256ELi128ELb1ELb1ELb1ELb1ELb0ELb1EEEEEEEEEvNT_6ParamsE,"ax",@progbits
	.align	128
.text._ZN7cutlass13device_kernelIN5flash11enable_sm90INS1_16FlashAttnFwdSm90INS1_25CollectiveMainloopFwdSm90ILi2EN4cute5tupleIJNS5_1CILi1EEES8_S8_EEENS6_IJNS7_ILi128EEENS7_ILi64EEENS7_ILi256EEEEEELi256ENS_12float_e4m3_tEfNS_4arch4Sm90ELb0ELb1ELb0ELb1ELb0ELb1ELb0ELb1ELb1ELb1ELb1ELb0EEENS1_21CollectiveEpilogueFwdINS6_IJSA_SC_SB_EEES9_NS_10bfloat16_tESG_Li256ELb1ELb1ELb1ELb1EEENS1_36VarlenDynamicPersistentTileSchedulerILi128ELi64ELi256ELi128ELb1ELb1ELb1ELb1ELb0ELb1EEEEEEEEEvNT_6ParamsE:
        .type           _ZN7cutlass13device_kernelIN5flash11enable_sm90INS1_16FlashAttnFwdSm90INS1_25CollectiveMainloopFwdSm90ILi2EN4cute5tupleIJNS5_1CILi1EEES8_S8_EEENS6_IJNS7_ILi128EEENS7_ILi64EEENS7_ILi256EEEEEELi256ENS_12float_e4m3_tEfNS_4arch4Sm90ELb0ELb1ELb0ELb1ELb0ELb1ELb0ELb1ELb1ELb1ELb1ELb0EEENS1_21CollectiveEpilogueFwdINS6_IJSA_SC_SB_EEES9_NS_10bfloat16_tESG_Li256ELb1ELb1ELb1ELb1EEENS1_36VarlenDynamicPersistentTileSchedulerILi128ELi64ELi256ELi128ELb1ELb1ELb1ELb1ELb0ELb1EEEEEEEEEvNT_6ParamsE,@function
        .size           _ZN7cutlass13device_kernelIN5flash11enable_sm90INS1_16FlashAttnFwdSm90INS1_25CollectiveMainloopFwdSm90ILi2EN4cute5tupleIJNS5_1CILi1EEES8_S8_EEENS6_IJNS7_ILi128EEENS7_ILi64EEENS7_ILi256EEEEEELi256ENS_12float_e4m3_tEfNS_4arch4Sm90ELb0ELb1ELb0ELb1ELb0ELb1ELb0ELb1ELb1ELb1ELb1ELb0EEENS1_21CollectiveEpilogueFwdINS6_IJSA_SC_SB_EEES9_NS_10bfloat16_tESG_Li256ELb1ELb1ELb1ELb1EEENS1_36VarlenDynamicPersistentTileSchedulerILi128ELi64ELi256ELi128ELb1ELb1ELb1ELb1ELb0ELb1EEEEEEEEEvNT_6ParamsE,(.L_x_14 - _ZN7cutlass13device_kernelIN5flash11enable_sm90INS1_16FlashAttnFwdSm90INS1_25CollectiveMainloopFwdSm90ILi2EN4cute5tupleIJNS5_1CILi1EEES8_S8_EEENS6_IJNS7_ILi128EEENS7_ILi64EEENS7_ILi256EEEEEELi256ENS_12float_e4m3_tEfNS_4arch4Sm90ELb0ELb1ELb0ELb1ELb0ELb1ELb0ELb1ELb1ELb1ELb1ELb0EEENS1_21CollectiveEpilogueFwdINS6_IJSA_SC_SB_EEES9_NS_10bfloat16_tESG_Li256ELb1ELb1ELb1ELb1EEENS1_36VarlenDynamicPersistentTileSchedulerILi128ELi64ELi256ELi128ELb1ELb1ELb1ELb1ELb0ELb1EEEEEEEEEvNT_6ParamsE)
        .other          _ZN7cutlass13device_kernelIN5flash11enable_sm90INS1_16FlashAttnFwdSm90INS1_25CollectiveMainloopFwdSm90ILi2EN4cute5tupleIJNS5_1CILi1EEES8_S8_EEENS6_IJNS7_ILi128EEENS7_ILi64EEENS7_ILi256EEEEEELi256ENS_12float_e4m3_tEfNS_4arch4Sm90ELb0ELb1ELb0ELb1ELb0ELb1ELb0ELb1ELb1ELb1ELb1ELb0EEENS1_21CollectiveEpilogueFwdINS6_IJSA_SC_SB_EEES9_NS_10bfloat16_tESG_Li256ELb1ELb1ELb1ELb1EEENS1_36VarlenDynamicPersistentTileSchedulerILi128ELi64ELi256ELi128ELb1ELb1ELb1ELb1ELb0ELb1EEEEEEEEEvNT_6ParamsE,@"STO_CUDA_ENTRY STV_DEFAULT"
_ZN7cutlass13device_kernelIN5flash11enable_sm90INS1_16FlashAttnFwdSm90INS1_25CollectiveMainloopFwdSm90ILi2EN4cute5tupleIJNS5_1CILi1EEES8_S8_EEENS6_IJNS7_ILi128EEENS7_ILi64EEENS7_ILi256EEEEEELi256ENS_12float_e4m3_tEfNS_4arch4Sm90ELb0ELb1ELb0ELb1ELb0ELb1ELb0ELb1ELb1ELb1ELb1ELb0EEENS1_21CollectiveEpilogueFwdINS6_IJSA_SC_SB_EEES9_NS_10bfloat16_tESG_Li256ELb1ELb1ELb1ELb1EEENS1_36VarlenDynamicPersistentTileSchedulerILi128ELi64ELi256ELi128ELb1ELb1ELb1ELb1ELb0ELb1EEEEEEEEEvNT_6ParamsE:
[----:B------:R-:W-:Y:S01]  /*0000*/  LDC R1, c[0x0][0x37c] ;  /* 0x0000df00ff017b82 */ /* 0x000fe20000000800 */
[----:B------:R-:W-:Y:S05]  /*0010*/  EXIT ;  /* 0x000000000000794d */ /* 0x000fea0003800000 */
.L_x_5:
        /* <DEDUP_REMOVED lines=14> */
.L_x_14:


//--------------------- .text._ZN7cutlass13device_kernelIN5flash11enable_sm90INS1_16FlashAttnFwdSm90INS1_25CollectiveMainloopFwdSm90ILi2EN4cute5tupleIJNS5_1CILi1EEES8_S8_EEENS6_IJNS7_ILi128EEESA_NS7_ILi256EEEEEELi256ENS_12float_e4m3_tEfNS_4arch4Sm90ELb1ELb0ELb0ELb0ELb0ELb0ELb0ELb1ELb1ELb1ELb1ELb0EEENS1_21CollectiveEpilogueFwdINS6_IJSA_SB_SA_EEES9_NS_10bfloat16_tESF_Li256ELb0ELb1ELb1ELb1EEENS1_19SingleTileSchedulerILb0ELb1ELb1ELi128EEEEEEEEEvNT_6ParamsE --------------------------
	.section	.text._ZN7cutlass13device_kernelIN5flash11enable_sm90INS1_16FlashAttnFwdSm90INS1_25CollectiveMainloopFwdSm90ILi2EN4cute5tupleIJNS5_1CILi1EEES8_S8_EEENS6_IJNS7_ILi128EEESA_NS7_ILi256EEEEEELi256ENS_12float_e4m3_tEfNS_4arch4Sm90ELb1ELb0ELb0ELb0ELb0ELb0ELb0ELb1ELb1ELb1ELb1ELb0EEENS1_21CollectiveEpilogueFwdINS6_IJSA_SB_SA_EEES9_NS_10bfloat16_tESF_Li256ELb0ELb1ELb1ELb1EEENS1_19SingleTileSchedulerILb0ELb1ELb1ELi128EEEEEEEEEvNT_6ParamsE,"ax",@progbits
	.align	128
.text._ZN7cutlass13device_kernelIN5flash11enable_sm90INS1_16FlashAttnFwdSm90INS1_25CollectiveMainloopFwdSm90ILi2EN4cute5tupleIJNS5_1CILi1EEES8_S8_EEENS6_IJNS7_ILi128EEESA_NS7_ILi256EEEEEELi256ENS_12float_e4m3_tEfNS_4arch4Sm90ELb1ELb0ELb0ELb0ELb0ELb0ELb0ELb1ELb1ELb1ELb1ELb0EEENS1_21CollectiveEpilogueFwdINS6_IJSA_SB_SA_EEES9_NS_10bfloat16_tESF_Li256ELb0ELb1ELb1ELb1EEENS1_19SingleTileSchedulerILb0ELb1ELb1ELi128EEEEEEEEEvNT_6ParamsE:
        .type           _ZN7cutlass13device_kernelIN5flash11enable_sm90INS1_16FlashAttnFwdSm90INS1_25CollectiveMainloopFwdSm90ILi2EN4cute5tupleIJNS5_1CILi1EEES8_S8_EEENS6_IJNS7_ILi128EEESA_NS7_ILi256EEEEEELi256ENS_12float_e4m3_tEfNS_4arch4Sm90ELb1ELb0ELb0ELb0ELb0ELb0ELb0ELb1ELb1ELb1ELb1ELb0EEENS1_21CollectiveEpilogueFwdINS6_IJSA_SB_SA_EEES9_NS_10bfloat16_tESF_Li256ELb0ELb1ELb1ELb1EEENS1_19SingleTileSchedulerILb0ELb1ELb1ELi128EEEEEEEEEvNT_6ParamsE,@function
        .size           _ZN7cutlass13device_kernelIN5flash11enable_sm90INS1_16FlashAttnFwdSm90INS1_25CollectiveMainloopFwdSm90ILi2EN4cute5tupleIJNS5_1CILi1EEES8_S8_EEENS6_IJNS7_ILi128EEESA_NS7_ILi256EEEEEELi256ENS_12float_e4m3_tEfNS_4arch4Sm90ELb1ELb0ELb0ELb0ELb0ELb0ELb0ELb1ELb1ELb1ELb1ELb0EEENS1_21CollectiveEpilogueFwdINS6_IJSA_SB_SA_EEES9_NS_10bfloat16_tESF_Li256ELb0ELb1ELb1ELb1EEENS1_19SingleTileSchedulerILb0ELb1ELb1ELi128EEEEEEEEEvNT_6ParamsE,(.L_x_15 - _ZN7cutlass13device_kernelIN5flash11enable_sm90INS1_16FlashAttnFwdSm90INS1_25CollectiveMainloopFwdSm90ILi2EN4cute5tupleIJNS5_1CILi1EEES8_S8_EEENS6_IJNS7_ILi128EEESA_NS7_ILi256EEEEEELi256ENS_12float_e4m3_tEfNS_4arch4Sm90ELb1ELb0ELb0ELb0ELb0ELb0ELb0ELb1ELb1ELb1ELb1ELb0EEENS1_21CollectiveEpilogueFwdINS6_IJSA_SB_SA_EEES9_NS_10bfloat16_tESF_Li256ELb0ELb1ELb1ELb1EEENS1_19SingleTileSchedulerILb0ELb1ELb1ELi128EEEEEEEEEvNT_6ParamsE)
        .other          _ZN7cutlass13device_kernelIN5flash11enable_sm90INS1_16FlashAttnFwdSm90INS1_25CollectiveMainloopFwdSm90ILi2EN4cute5tupleIJNS5_1CILi1EEES8_S8_EEENS6_IJNS7_ILi128EEESA_NS7_ILi256EEEEEELi256ENS_12float_e4m3_tEfNS_4arch4Sm90ELb1ELb0ELb0ELb0ELb0ELb0ELb0ELb1ELb1ELb1ELb1ELb0EEENS1_21CollectiveEpilogueFwdINS6_IJSA_SB_SA_EEES9_NS_10bfloat16_tESF_Li256ELb0ELb1ELb1ELb1EEENS1_19SingleTileSchedulerILb0ELb1ELb1ELi128EEEEEEEEEvNT_6ParamsE,@"STO_CUDA_ENTRY STV_DEFAULT"
_ZN7cutlass13device_kernelIN5flash11enable_sm90INS1_16FlashAttnFwdSm90INS1_25CollectiveMainloopFwdSm90ILi2EN4cute5tupleIJNS5_1CILi1EEES8_S8_EEENS6_IJNS7_ILi128EEESA_NS7_ILi256EEEEEELi256ENS_12float_e4m3_tEfNS_4arch4Sm90ELb1ELb0ELb0ELb0ELb0ELb0ELb0ELb1ELb1ELb1ELb1ELb0EEENS1_21CollectiveEpilogueFwdINS6_IJSA_SB_SA_EEES9_NS_10bfloat16_tESF_Li256ELb0ELb1ELb1ELb1EEENS1_19SingleTileSchedulerILb0ELb1ELb1ELi128EEEEEEEEEvNT_6ParamsE:
[----:B------:R-:W-:Y:S01]  /*0000*/  LDC R1, c[0x0][0x37c] ;  /* 0x0000df00ff017b82 */ /* 0x000fe20000000800 */
[----:B------:R-:W-:Y:S05]  /*0010*/  EXIT ;  /* 0x000000000000794d */ /* 0x000fea0003800000 */
.L_x_6:
        /* <DEDUP_REMOVED lines=14> */
.L_x_15:


//--------------------- .text._ZN7cutlass13device_kernelIN5flash11enable_sm90INS1_16FlashAttnFwdSm90INS1_25CollectiveMainloopFwdSm90ILi2EN4cute5tupleIJNS5_1CILi1EEES8_S8_EEENS6_IJNS7_ILi128EEESA_NS7_ILi256EEEEEELi256ENS_12float_e4m3_tEfNS_4arch4Sm90ELb1ELb0ELb0ELb1ELb0ELb0ELb0ELb1ELb1ELb1ELb1ELb0EEENS1_21CollectiveEpilogueFwdINS6_IJSA_SB_SA_EEES9_NS_10bfloat16_tESF_Li256ELb1ELb1ELb1ELb1EEENS1_36VarlenDynamicPersistentTileSchedulerILi128ELi128ELi256ELi128ELb1ELb1ELb1ELb1ELb1ELb1EEEEEEEEEvNT_6ParamsE --------------------------
	.section	.text._ZN7cutlass13device_kernelIN5flash11enable_sm90INS1_16FlashAttnFwdSm90INS1_25CollectiveMainloopFwdSm90ILi2EN4cute5tupleIJNS5_1CILi1EEES8_S8_EEENS6_IJNS7_ILi128EEESA_NS7_ILi256EEEEEELi256ENS_12float_e4m3_tEfNS_4arch4Sm90ELb1ELb0ELb0ELb1ELb0ELb0ELb0ELb1ELb1ELb1ELb1ELb0EEENS1_21CollectiveEpilogueFwdINS6_IJSA_SB_SA_EEES9_NS_10bfloat16_tESF_Li256ELb1ELb1ELb1ELb1EEENS1_36VarlenDynamicPersistentTileSchedulerILi128ELi128ELi256ELi128ELb1ELb1ELb1ELb1ELb1ELb1EEEEEEEEEvNT_6ParamsE,"ax",@progbits
	.align	128
.text._ZN7cutlass13device_kernelIN5flash11enable_sm90INS1_16FlashAttnFwdSm90INS1_25CollectiveMainloopFwdSm90ILi2EN4cute5tupleIJNS5_1CILi1EEES8_S8_EEENS6_IJNS7_ILi128EEESA_NS7_ILi256EEEEEELi256ENS_12float_e4m3_tEfNS_4arch4Sm90ELb1ELb0ELb0ELb1ELb0ELb0ELb0ELb1ELb1ELb1ELb1ELb0EEENS1_21CollectiveEpilogueFwdINS6_IJSA_SB_SA_EEES9_NS_10bfloat16_tESF_Li256ELb1ELb1ELb1ELb1EEENS1_36VarlenDynamicPersistentTileSchedulerILi128ELi128ELi256ELi128ELb1ELb1ELb1ELb1ELb1ELb1EEEEEEEEEvNT_6ParamsE:
        .type           _ZN7cutlass13device_kernelIN5flash11enable_sm90INS1_16FlashAttnFwdSm90INS1_25CollectiveMainloopFwdSm90ILi2EN4cute5tupleIJNS5_1CILi1EEES8_S8_EEENS6_IJNS7_ILi128EEESA_NS7_ILi256EEEEEELi256ENS_12float_e4m3_tEfNS_4arch4Sm90ELb1ELb0ELb0ELb1ELb0ELb0ELb0ELb1ELb1ELb1ELb1ELb0EEENS1_21CollectiveEpilogueFwdINS6_IJSA_SB_SA_EEES9_NS_10bfloat16_tESF_Li256ELb1ELb1ELb1ELb1EEENS1_36VarlenDynamicPersistentTileSchedulerILi128ELi128ELi256ELi128ELb1ELb1ELb1ELb1ELb1ELb1EEEEEEEEEvNT_6ParamsE,@function
        .size           _ZN7cutlass13device_kernelIN5flash11enable_sm90INS1_16FlashAttnFwdSm90INS1_25CollectiveMainloopFwdSm90ILi2EN4cute5tupleIJNS5_1CILi1EEES8_S8_EEENS6_IJNS7_ILi128EEESA_NS7_ILi256EEEEEELi256ENS_12float_e4m3_tEfNS_4arch4Sm90ELb1ELb0ELb0ELb1ELb0ELb0ELb0ELb1ELb1ELb1ELb1ELb0EEENS1_21CollectiveEpilogueFwdINS6_IJSA_SB_SA_EEES9_NS_10bfloat16_tESF_Li256ELb1ELb1ELb1ELb1EEENS1_36VarlenDynamicPersistentTileSchedulerILi128ELi128ELi256ELi128ELb1ELb1ELb1ELb1ELb1ELb1EEEEEEEEEvNT_6ParamsE,(.L_x_16 - _ZN7cutlass13device_kernelIN5flash11enable_sm90INS1_16FlashAttnFwdSm90INS1_25CollectiveMainloopFwdSm90ILi2EN4cute5tupleIJNS5_1CILi1EEES8_S8_EEENS6_IJNS7_ILi128EEESA_NS7_ILi256EEEEEELi256ENS_12float_e4m3_tEfNS_4arch4Sm90ELb1ELb0ELb0ELb1ELb0ELb0ELb0ELb1ELb1ELb1ELb1ELb0EEENS1_21CollectiveEpilogueFwdINS6_IJSA_SB_SA_EEES9_NS_10bfloat16_tESF_Li256ELb1ELb1ELb1ELb1EEENS1_36VarlenDynamicPersistentTileSchedulerILi128ELi128ELi256ELi128ELb1ELb1ELb1ELb1ELb1ELb1EEEEEEEEEvNT_6ParamsE)
        .other          _ZN7cutlass13device_kernelIN5flash11enable_sm90INS1_16FlashAttnFwdSm90INS1_25CollectiveMainloopFwdSm90ILi2EN4cute5tupleIJNS5_1CILi1EEES8_S8_EEENS6_IJNS7_ILi128EEESA_NS7_ILi256EEEEEELi256ENS_12float_e4m3_tEfNS_4arch4Sm90ELb1ELb0ELb0ELb1ELb0ELb0ELb0ELb1ELb1ELb1ELb1ELb0EEENS1_21CollectiveEpilogueFwdINS6_IJSA_SB_SA_EEES9_NS_10bfloat16_tESF_Li256ELb1ELb1ELb1ELb1EEENS1_36VarlenDynamicPersistentTileSchedulerILi128ELi128ELi256ELi128ELb1ELb1ELb1ELb1ELb1ELb1EEEEEEEEEvNT_6ParamsE,@"STO_CUDA_ENTRY STV_DEFAULT"
_ZN7cutlass13device_kernelIN5flash11enable_sm90INS1_16FlashAttnFwdSm90INS1_25CollectiveMainloopFwdSm90ILi2EN4cute5tupleIJNS5_1CILi1EEES8_S8_EEENS6_IJNS7_ILi128EEESA_NS7_ILi256EEEEEELi256ENS_12float_e4m3_tEfNS_4arch4Sm90ELb1ELb0ELb0ELb1ELb0ELb0ELb0ELb1ELb1ELb1ELb1ELb0EEENS1_21CollectiveEpilogueFwdINS6_IJSA_SB_SA_EEES9_NS_10bfloat16_tESF_Li256ELb1ELb1ELb1ELb1EEENS1_36VarlenDynamicPersistentTileSchedulerILi128ELi128ELi256ELi128ELb1ELb1ELb1ELb1ELb1ELb1EEEEEEEEEvNT_6ParamsE:
[----:B------:R-:W-:Y:S01]  /*0000*/  LDC R1, c[0x0][0x37c] ;  /* 0x0000df00ff017b82 */ /* 0x000fe20000000800 */
[----:B------:R-:W-:Y:S05]  /*0010*/  EXIT ;  /* 0x000000000000794d */ /* 0x000fea0003800000 */
.L_x_7:
        /* <DEDUP_REMOVED lines=14> */
.L_x_16:


//--------------------- .text._ZN7cutlass13device_kernelIN5flash11enable_sm90INS1_16FlashAttnFwdSm90INS1_25CollectiveMainloopFwdSm90ILi2EN4cute5tupleIJNS5_1CILi1EEES8_S8_EEENS6_IJNS7_ILi128EEESA_NS7_ILi256EEEEEELi256ENS_12float_e4m3_tEfNS_4arch4Sm90ELb1ELb0ELb0ELb1ELb0ELb1ELb0ELb1ELb1ELb1ELb1ELb0EEENS1_21CollectiveEpilogueFwdINS6_IJSA_SB_SA_EEES9_NS_10bfloat16_tESF_Li256ELb1ELb1ELb1ELb1EEENS1_36VarlenDynamicPersistentTileSchedulerILi128ELi128ELi256ELi128ELb1ELb1ELb1ELb1ELb1ELb1EEEEEEEEEvNT_6ParamsE --------------------------
	.section	.text._ZN7cutlass13device_kernelIN5flash11enable_sm90INS1_16FlashAttnFwdSm90INS1_25CollectiveMainloopFwdSm90ILi2EN4cute5tupleIJNS5_1CILi1EEES8_S8_EEENS6_IJNS7_ILi128EEESA_NS7_ILi256EEEEEELi256ENS_12float_e4m3_tEfNS_4arch4Sm90ELb1ELb0ELb0ELb1ELb0ELb1ELb0ELb1ELb1ELb1ELb1ELb0EEENS1_21CollectiveEpilogueFwdINS6_IJSA_SB_SA_EEES9_NS_10bfloat16_tESF_Li256ELb1ELb1ELb1ELb1EEENS1_36VarlenDynamicPersistentTileSchedulerILi128ELi128ELi256ELi128ELb1ELb1ELb1ELb1ELb1ELb1EEEEEEEEEvNT_6ParamsE,"ax",@progbits
	.align	128
.text._ZN7cutlass13device_kernelIN5flash11enable_sm90INS1_16FlashAttnFwdSm90INS1_25CollectiveMainloopFwdSm90ILi2EN4cute5tupleIJNS5_1CILi1EEES8_S8_EEENS6_IJNS7_ILi128EEESA_NS7_ILi256EEEEEELi256ENS_12float_e4m3_tEfNS_4arch4Sm90ELb1ELb0ELb0ELb1ELb0ELb1ELb0ELb1ELb1ELb1ELb1ELb0EEENS1_21CollectiveEpilogueFwdINS6_IJSA_SB_SA_EEES9_NS_10bfloat16_tESF_Li256ELb1ELb1ELb1ELb1EEENS1_36VarlenDynamicPersistentTileSchedulerILi128ELi128ELi256ELi128ELb1ELb1ELb1ELb1ELb1ELb1EEEEEEEEEvNT_6ParamsE:
        .type           _ZN7cutlass13device_kernelIN5flash11enable_sm90INS1_16FlashAttnFwdSm90INS1_25CollectiveMainloopFwdSm90ILi2EN4cute5tupleIJNS5_1CILi1EEES8_S8_EEENS6_IJNS7_ILi128EEESA_NS7_ILi256EEEEEELi256ENS_12float_e4m3_tEfNS_4arch4Sm90ELb1ELb0ELb0ELb1ELb0ELb1ELb0ELb1ELb1ELb1ELb1ELb0EEENS1_21CollectiveEpilogueFwdINS6_IJSA_SB_SA_EEES9_NS_10bfloat16_tESF_Li256ELb1ELb1ELb1ELb1EEENS1_36VarlenDynamicPersistentTileSchedulerILi128ELi128ELi256ELi128ELb1ELb1ELb1ELb1ELb1ELb1EEEEEEEEEvNT_6ParamsE,@function
        .size           _ZN7cutlass13device_kernelIN5flash11enable_sm90INS1_16FlashAttnFwdSm90INS1_25CollectiveMainloopFwdSm90ILi2EN4cute5tupleIJNS5_1CILi1EEES8_S8_EEENS6_IJNS7_ILi128EEESA_NS7_ILi256EEEEEELi256ENS_12float_e4m3_tEfNS_4arch4Sm90ELb1ELb0ELb0ELb1ELb0ELb1ELb0ELb1ELb1ELb1ELb1ELb0EEENS1_21CollectiveEpilogueFwdINS6_IJSA_SB_SA_EEES9_NS_10bfloat16_tESF_Li256ELb1ELb1ELb1ELb1EEENS1_36VarlenDynamicPersistentTileSchedulerILi128ELi128ELi256ELi128ELb1ELb1ELb1ELb1ELb1ELb1EEEEEEEEEvNT_6ParamsE,(.L_x_17 - _ZN7cutlass13device_kernelIN5flash11enable_sm90INS1_16FlashAttnFwdSm90INS1_25CollectiveMainloopFwdSm90ILi2EN4cute5tupleIJNS5_1CILi1EEES8_S8_EEENS6_IJNS7_ILi128EEESA_NS7_ILi256EEEEEELi256ENS_12float_e4m3_tEfNS_4arch4Sm90ELb1ELb0ELb0ELb1ELb0ELb1ELb0ELb1ELb1ELb1ELb1ELb0EEENS1_21CollectiveEpilogueFwdINS6_IJSA_SB_SA_EEES9_NS_10bfloat16_tESF_Li256ELb1ELb1ELb1ELb1EEENS1_36VarlenDynamicPersistentTileSchedulerILi128ELi128ELi256ELi128ELb1ELb1ELb1ELb1ELb1ELb1EEEEEEEEEvNT_6ParamsE)
        .other          _ZN7cutlass13device_kernelIN5flash11enable_sm90INS1_16FlashAttnFwdSm90INS1_25CollectiveMainloopFwdSm90ILi2EN4cute5tupleIJNS5_1CILi1EEES8_S8_EEENS6_IJNS7_ILi128EEESA_NS7_ILi256EEEEEELi256ENS_12float_e4m3_tEfNS_4arch4Sm90ELb1ELb0ELb0ELb1ELb0ELb1ELb0ELb1ELb1ELb1ELb1ELb0EEENS1_21CollectiveEpilogueFwdINS6_IJSA_SB_SA_EEES9_NS_10bfloat16_tESF_Li256ELb1ELb1ELb1ELb1EEENS1_36VarlenDynamicPersistentTileSchedulerILi128ELi128ELi256ELi128ELb1ELb1ELb1ELb1ELb1ELb1EEEEEEEEEvNT_6ParamsE,@"STO_CUDA_ENTRY STV_DEFAULT"
_ZN7cutlass13device_kernelIN5flash11enable_sm90INS1_16FlashAttnFwdSm90INS1_25CollectiveMainloopFwdSm90ILi2EN4cute5tupleIJNS5_1CILi1EEES8_S8_EEENS6_IJNS7_ILi128EEESA_NS7_ILi256EEEEEELi256ENS_12float_e4m3_tEfNS_4arch4Sm90ELb1ELb0ELb0ELb1ELb0ELb1ELb0ELb1ELb1ELb1ELb1ELb0EEENS1_21CollectiveEpilogueFwdINS6_IJSA_SB_SA_EEES9_NS_10bfloat16_tESF_Li256ELb1ELb1ELb1ELb1EEENS1_36VarlenDynamicPersistentTileSchedulerILi128ELi128ELi256ELi128ELb1ELb1ELb1ELb1ELb1ELb1EEEEEEEEEvNT_6ParamsE:
[----:B------:R-:W-:Y:S01]  /*0000*/  LDC R1, c[0x0][0x37c] ;  /* 0x0000df00ff017b82 */ /* 0x000fe20000000800 */
[----:B------:R-:W-:Y:S05]  /*0010*/  EXIT ;  /* 0x000000000000794d */ /* 0x000fea0003800000 */
.L_x_8:
        /* <DEDUP_REMOVED lines=14> */
.L_x_17:


//--------------------- .nv.shared.reserved.0     --------------------------
	.section	.nv.shared.reserved.0,"aw",@nobits
	.weak		__nv_reservedSMEM_offset_0_alias
	.size		__nv_reservedSMEM_offset_0_alias, 0, 64
	.other		__nv_reservedSMEM_offset_0_alias,@"STO_CUDA_RESERVED_SHARED STV_DEFAULT"
__nv_reservedSMEM_offset_0_alias:
	.zero		0
	.zero		64


//--------------------- .nv.global                --------------------------
	.section	.nv.global,"aw",@nobits
.nv.global:
	.type		_ZN72_INTERNAL_5bd3b529_36_flash_fwd_hdim256_e4m3_split_sm90_cu_a6473388_32284cute1_E,@object
	.size		_ZN72_INTERNAL_5bd3b529_36_flash_fwd_hdim256_e4m3_split_sm90_cu_a6473388_32284cute1_E,(_ZN72_INTERNAL_5bd3b529_36_flash_fwd_hdim256_e4m3_split_sm90_cu_a6473388_32284cuda3std3__45__cpo6cbeginE - _ZN72_INTERNAL_5bd3b529_36_flash_fwd_hdim256_e4m3_split_sm90_cu_a6473388_32284cute1_E)
_ZN72_INTERNAL_5bd3b529_36_flash_fwd_hdim256_e4m3_split_sm90_cu_a6473388_32284cute1_E:
	.zero		1
	.type		_ZN72_INTERNAL_5bd3b529_36_flash_fwd_hdim256_e4m3_split_sm90_cu_a6473388_32284cuda3std3__45__cpo6cbeginE,@object
	.size		_ZN72_INTERNAL_5bd3b529_36_flash_fwd_hdim256_e4m3_split_sm90_cu_a6473388_32284cuda3std3__45__cpo6cbeginE,(_ZN72_INTERNAL_5bd3b529_36_flash_fwd_hdim256_e4m3_split_sm90_cu_a6473388_32284cuda3std3__48in_placeE - _ZN72_INTERNAL_5bd3b529_36_flash_fwd_hdim256_e4m3_split_sm90_cu_a6473388_32284cuda3std3__45__cpo6cbeginE)
_ZN72_INTERNAL_5bd3b529_36_flash_fwd_hdim256_e4m3_split_sm90_cu_a6473388_32284cuda3std3__45__cpo6cbeginE:
	.zero		1
	.type		_ZN72_INTERNAL_5bd3b529_36_flash_fwd_hdim256_e4m3_split_sm90_cu_a6473388_32284cuda3std3__48in_placeE,@object
	.size		_ZN72_INTERNAL_5bd3b529_36_flash_fwd_hdim256_e4m3_split_sm90_cu_a6473388_32284cuda3std3__48in_placeE,(_ZN72_INTERNAL_5bd3b529_36_flash_fwd_hdim256_e4m3_split_sm90_cu_a6473388_32284cuda3std6ranges3__45__cpo9iter_moveE - _ZN72_INTERNAL_5bd3b529_36_flash_fwd_hdim256_e4m3_split_sm90_cu_a6473388_32284cuda3std3__48in_placeE)
_ZN72_INTERNAL_5bd3b529_36_flash_fwd_hdim256_e4m3_split_sm90_cu_a6473388_32284cuda3std3__48in_placeE:
	.zero		1
	.type		_ZN72_INTERNAL_5bd3b529_36_flash_fwd_hdim256_e4m3_split_sm90_cu_a6473388_32284cuda3std6ranges3__45__cpo9iter_moveE,@object
	.size		_ZN72_INTERNAL_5bd3b529_36_flash_fwd_hdim256_e4m3_split_sm90_cu_a6473388_32284cuda3std6ranges3__45__cpo9iter_moveE,(_ZN72_INTERNAL_5bd3b529_36_flash_fwd_hdim256_e4m3_split_sm90_cu_a6473388_32284cuda3std3__45__cpo5beginE - _ZN72_INTERNAL_5bd3b529_36_flash_fwd_hdim256_e4m3_split_sm90_cu_a6473388_32284cuda3std6ranges3__45__cpo9iter_moveE)
_ZN72_INTERNAL_5bd3b529_36_flash_fwd_hdim256_e4m3_split_sm90_cu_a6473388_32284cuda3std6ranges3__45__cpo9iter_moveE:
	.zero		1
	.type		_ZN72_INTERNAL_5bd3b529_36_flash_fwd_hdim256_e4m3_split_sm90_cu_a6473388_32284cuda3std3__45__cpo5beginE,@object
	.size		_ZN72_INTERNAL_5bd3b529_36_flash_fwd_hdim256_e4m3_split_sm90_cu_a6473388_32284cuda3std3__45__cpo5beginE,(_ZN72_INTERNAL_5bd3b529_36_flash_fwd_hdim256_e4m3_split_sm90_cu_a6473388_32284cuda3std3__474_GLOBAL__N__5bd3b529_36_flash_fwd_hdim256_e4m3_split_sm90_cu_a6473388_32286ignoreE - _ZN72_INTERNAL_5bd3b529_36_flash_fwd_hdim256_e4m3_split_sm90_cu_a6473388_32284cuda3std3__45__cpo5beginE)
_ZN72_INTERNAL_5bd3b529_36_flash_fwd_hdim256_e4m3_split_sm90_cu_a6473388_32284cuda3std3__45__cpo5beginE:
	.zero		1
	.type		_ZN72_INTERNAL_5bd3b529_36_flash_fwd_hdim256_e4m3_split_sm90_cu_a6473388_32284cuda3std3__474_GLOBAL__N__5bd3b529_36_flash_fwd_hdim256_e4m3_split_sm90_cu_a6473388_32286ignoreE,@object
	.size		_ZN72_INTERNAL_5bd3b529_36_flash_fwd_hdim256_e4m3_split_sm90_cu_a6473388_32284cuda3std3__474_GLOBAL__N__5bd3b529_36_flash_fwd_hdim256_e4m3_split_sm90_cu_a6473388_32286ignoreE,(_ZN72_INTERNAL_5bd3b529_36_flash_fwd_hdim256_e4m3_split_sm90_cu_a6473388_32284cute7productE - _ZN72_INTERNAL_5bd3b529_36_flash_fwd_hdim256_e4m3_split_sm90_cu_a6473388_32284cuda3std3__474_GLOBAL__N__5bd3b529_36_flash_fwd_hdim256_e4m3_split_sm90_cu_a6473388_32286ignoreE)
_ZN72_INTERNAL_5bd3b529_36_flash_fwd_hdim256_e4m3_split_sm90_cu_a6473388_32284cuda3std3__474_GLOBAL__N__5bd3b529_36_flash_fwd_hdim256_e4m3_split_sm90_cu_a6473388_32286ignoreE:
	.zero		1
	.type		_ZN72_INTERNAL_5bd3b529_36_flash_fwd_hdim256_e4m3_split_sm90_cu_a6473388_32284cute7productE,@object
	.size		_ZN72_INTERNAL_5bd3b529_36_flash_fwd_hdim256_e4m3_split_sm90_cu_a6473388_32284cute7productE,(_ZN72_INTERNAL_5bd3b529_36_flash_fwd_hdim256_e4m3_split_sm90_cu_a6473388_32284cuda3std3__45__cpo3endE - _ZN72_INTERNAL_5bd3b529_36_flash_fwd_hdim256_e4m3_split_sm90_cu_a6473388_32284cute7productE)
_ZN72_INTERNAL_5bd3b529_36_flash_fwd_hdim256_e4m3_split_sm90_cu_a6473388_32284cute7productE:
	.zero		1
	.type		_ZN72_INTERNAL_5bd3b529_36_flash_fwd_hdim256_e4m3_split_sm90_cu_a6473388_32284cuda3std3__45__cpo3endE,@object
	.size		_ZN72_INTERNAL_5bd3b529_36_flash_fwd_hdim256_e4m3_split_sm90_cu_a6473388_32284cuda3std3__45__cpo3endE,(_ZN72_INTERNAL_5bd3b529_36_flash_fwd_hdim256_e4m3_split_sm90_cu_a6473388_32284cuda3std3__419piecewise_constructE - _ZN72_INTERNAL_5bd3b529_36_flash_fwd_hdim256_e4m3_split_sm90_cu_a6473388_32284cuda3std3__45__cpo3endE)
_ZN72_INTERNAL_5bd3b529_36_flash_fwd_hdim256_e4m3_split_sm90_cu_a6473388_32284cuda3std3__45__cpo3endE:
	.zero		1
	.type		_ZN72_INTERNAL_5bd3b529_36_flash_fwd_hdim256_e4m3_split_sm90_cu_a6473388_32284cuda3std3__419piecewise_constructE,@object
	.size		_ZN72_INTERNAL_5bd3b529_36_flash_fwd_hdim256_e4m3_split_sm90_cu_a6473388_32284cuda3std3__419piecewise_constructE,(_ZN72_INTERNAL_5bd3b529_36_flash_fwd_hdim256_e4m3_split_sm90_cu_a6473388_32284cuda3std3__45__cpo4cendE - _ZN72_INTERNAL_5bd3b529_36_flash_fwd_hdim256_e4m3_split_sm90_cu_a6473388_32284cuda3std3__419piecewise_constructE)
_ZN72_INTERNAL_5bd3b529_36_flash_fwd_hdim256_e4m3_split_sm90_cu_a6473388_32284cuda3std3__419piecewise_constructE:
	.zero		1
	.type		_ZN72_INTERNAL_5bd3b529_36_flash_fwd_hdim256_e4m3_split_sm90_cu_a6473388_32284cuda3std3__45__cpo4cendE,@object
	.size		_ZN72_INTERNAL_5bd3b529_36_flash_fwd_hdim256_e4m3_split_sm90_cu_a6473388_32284cuda3std3__45__cpo4cendE,(_ZN72_INTERNAL_5bd3b529_36_flash_fwd_hdim256_e4m3_split_sm90_cu_a6473388_32284cuda3std6ranges3__45__cpo4swapE - _ZN72_INTERNAL_5bd3b529_36_flash_fwd_hdim256_e4m3_split_sm90_cu_a6473388_32284cuda3std3__45__cpo4cendE)
_ZN72_INTERNAL_5bd3b529_36_flash_fwd_hdim256_e4m3_split_sm90_cu_a6473388_32284cuda3std3__45__cpo4cendE:
	.zero		1
	.type		_ZN72_INTERNAL_5bd3b529_36_flash_fwd_hdim256_e4m3_split_sm90_cu_a6473388_32284cuda3std6ranges3__45__cpo4swapE,@object
	.size		_ZN72_INTERNAL_5bd3b529_36_flash_fwd_hdim256_e4m3_split_sm90_cu_a6473388_32284cuda3std6ranges3__45__cpo4swapE,(.L_7 - _ZN72_INTERNAL_5bd3b529_36_flash_fwd_hdim256_e4m3_split_sm90_cu_a6473388_32284cuda3std6ranges3__45__cpo4swapE)
_ZN72_INTERNAL_5bd3b529_36_flash_fwd_hdim256_e4m3_split_sm90_cu_a6473388_32284cuda3std6ranges3__45__cpo4swapE:
	.zero		1
.L_7:


//--------------------- .nv.constant0._ZN7cutlass13device_kernelIN5flash11enable_sm90INS1_16FlashAttnFwdSm90INS1_25CollectiveMainloopFwdSm90ILi2EN4cute5tupleIJNS5_1CILi1EEES8_S8_EEENS6_IJNS7_ILi128EEESA_NS7_ILi256EEEEEELi256ENS_12float_e4m3_tEfNS_4arch4Sm90ELb0ELb0ELb0ELb0ELb0ELb0ELb0ELb1ELb1ELb1ELb1ELb0EEENS1_21CollectiveEpilogueFwdINS6_IJSA_SB_SA_EEES9_NS_10bfloat16_tESF_Li256ELb0ELb1ELb1ELb1EEENS1_19SingleTileSchedulerILb0ELb1ELb1ELi128EEEEEEEEEvNT_6ParamsE --------------------------
	.section	.nv.constant0._ZN7cutlass13device_kernelIN5flash11enable_sm90INS1_16FlashAttnFwdSm90INS1_25CollectiveMainloopFwdSm90ILi2EN4cute5tupleIJNS5_1CILi1EEES8_S8_EEENS6_IJNS7_ILi128EEESA_NS7_ILi256EEEEEELi256ENS_12float_e4m3_tEfNS_4arch4Sm90ELb0ELb0ELb0ELb0ELb0ELb0ELb0ELb1ELb1ELb1ELb1ELb0EEENS1_21CollectiveEpilogueFwdINS6_IJSA_SB_SA_EEES9_NS_10bfloat16_tESF_Li256ELb0ELb1ELb1ELb1EEENS1_19SingleTileSchedulerILb0ELb1ELb1ELi128EEEEEEEEEvNT_6ParamsE,"a",@progbits
	.sectionflags	@""
	.align	4
.nv.constant0._ZN7cutlass13device_kernelIN5flash11enable_sm90INS1_16FlashAttnFwdSm90INS1_25CollectiveMainloopFwdSm90ILi2EN4cute5tupleIJNS5_1CILi1EEES8_S8_EEENS6_IJNS7_ILi128EEESA_NS7_ILi256EEEEEELi256ENS_12float_e4m3_tEfNS_4arch4Sm90ELb0ELb0ELb0ELb0ELb0ELb0ELb0ELb1ELb1ELb1ELb1ELb0EEENS1_21CollectiveEpilogueFwdINS6_IJSA_SB_SA_EEES9_NS_10bfloat16_tESF_Li256ELb0ELb1ELb1ELb1EEENS1_19SingleTileSchedulerILb0ELb1ELb1ELi128EEEEEEEEEvNT_6ParamsE:
	.zero		3456


//--------------------- .nv.constant0._ZN7cutlass13device_kernelIN5flash11enable_sm90INS1_16FlashAttnFwdSm90INS1_25CollectiveMainloopFwdSm90ILi2EN4cute5tupleIJNS5_1CILi1EEES8_S8_EEENS6_IJNS7_ILi128EEESA_NS7_ILi256EEEEEELi256ENS_12float_e4m3_tEfNS_4arch4Sm90ELb0ELb0ELb0ELb1ELb0ELb0ELb0ELb1ELb1ELb1ELb1ELb0EEENS1_21CollectiveEpilogueFwdINS6_IJSA_SB_SA_EEES9_NS_10bfloat16_tESF_Li256ELb1ELb1ELb1ELb1EEENS1_36VarlenDynamicPersistentTileSchedulerILi128ELi128ELi256ELi128ELb1ELb1ELb1ELb0ELb1ELb1EEEEEEEEEvNT_6ParamsE --------------------------
	.section	.nv.constant0._ZN7cutlass13device_kernelIN5flash11enable_sm90INS1_16FlashAttnFwdSm90INS1_25CollectiveMainloopFwdSm90ILi2EN4cute5tupleIJNS5_1CILi1EEES8_S8_EEENS6_IJNS7_ILi128EEESA_NS7_ILi256EEEEEELi256ENS_12float_e4m3_tEfNS_4arch4Sm90ELb0ELb0ELb0ELb1ELb0ELb0ELb0ELb1ELb1ELb1ELb1ELb0EEENS1_21CollectiveEpilogueFwdINS6_IJSA_SB_SA_EEES9_NS_10bfloat16_tESF_Li256ELb1ELb1ELb1ELb1EEENS1_36VarlenDynamicPersistentTileSchedulerILi128ELi128ELi256ELi128ELb1ELb1ELb1ELb0ELb1ELb1EEEEEEEEEvNT_6ParamsE,"a",@progbits
	.sectionflags	@""
	.align	4
.nv.constant0._ZN7cutlass13device_kernelIN5flash11enable_sm90INS1_16FlashAttnFwdSm90INS1_25CollectiveMainloopFwdSm90ILi2EN4cute5tupleIJNS5_1CILi1EEES8_S8_EEENS6_IJNS7_ILi128EEESA_NS7_ILi256EEEEEELi256ENS_12float_e4m3_tEfNS_4arch4Sm90ELb0ELb0ELb0ELb1ELb0ELb0ELb0ELb1ELb1ELb1ELb1ELb0EEENS1_21CollectiveEpilogueFwdINS6_IJSA_SB_SA_EEES9_NS_10bfloat16_tESF_Li256ELb1ELb1ELb1ELb1EEENS1_36VarlenDynamicPersistentTileSchedulerILi128ELi128ELi256ELi128ELb1ELb1ELb1ELb0ELb1ELb1EEEEEEEEEvNT_6ParamsE:
	.zero		3584


//--------------------- .nv.constant0._ZN7cutlass13device_kernelIN5flash11enable_sm90INS1_16FlashAttnFwdSm90INS1_25CollectiveMainloopFwdSm90ILi2EN4cute5tupleIJNS5_1CILi1EEES8_S8_EEENS6_IJNS7_ILi128EEESA_NS7_ILi256EEEEEELi256ENS_12float_e4m3_tEfNS_4arch4Sm90ELb0ELb0ELb0ELb1ELb0ELb1ELb0ELb1ELb1ELb1ELb1ELb0EEENS1_21CollectiveEpilogueFwdINS6_IJSA_SB_SA_EEES9_NS_10bfloat16_tESF_Li256ELb1ELb1ELb1ELb1EEENS1_36VarlenDynamicPersistentTileSchedulerILi128ELi128ELi256ELi128ELb1ELb1ELb1ELb0ELb1ELb1EEEEEEEEEvNT_6ParamsE --------------------------
	.section	.nv.constant0._ZN7cutlass13device_kernelIN5flash11enable_sm90INS1_16FlashAttnFwdSm90INS1_25CollectiveMainloopFwdSm90ILi2EN4cute5tupleIJNS5_1CILi1EEES8_S8_EEENS6_IJNS7_ILi128EEESA_NS7_ILi256EEEEEELi256ENS_12float_e4m3_tEfNS_4arch4Sm90ELb0ELb0ELb0ELb1ELb0ELb1ELb0ELb1ELb1ELb1ELb1ELb0EEENS1_21CollectiveEpilogueFwdINS6_IJSA_SB_SA_EEES9_NS_10bfloat16_tESF_Li256ELb1ELb1ELb1ELb1EEENS1_36VarlenDynamicPersistentTileSchedulerILi128ELi128ELi256ELi128ELb1ELb1ELb1ELb0ELb1ELb1EEEEEEEEEvNT_6ParamsE,"a",@progbits
	.sectionflags	@""
	.align	4
.nv.constant0._ZN7cutlass13device_kernelIN5flash11enable_sm90INS1_16FlashAttnFwdSm90INS1_25CollectiveMainloopFwdSm90ILi2EN4cute5tupleIJNS5_1CILi1EEES8_S8_EEENS6_IJNS7_ILi128EEESA_NS7_ILi256EEEEEELi256ENS_12float_e4m3_tEfNS_4arch4Sm90ELb0ELb0ELb0ELb1ELb0ELb1ELb0ELb1ELb1ELb1ELb1ELb0EEENS1_21CollectiveEpilogueFwdINS6_IJSA_SB_SA_EEES9_NS_10bfloat16_tESF_Li256ELb1ELb1ELb1ELb1EEENS1_36VarlenDynamicPersistentTileSchedulerILi128ELi128ELi256ELi128ELb1ELb1ELb1ELb0ELb1ELb1EEEEEEEEEvNT_6ParamsE:
	.zero		3584


//--------------------- .nv.constant0._ZN7cutlass13device_kernelIN5flash11enable_sm90INS1_16FlashAttnFwdSm90INS1_25CollectiveMainloopFwdSm90ILi2EN4cute5tupleIJNS5_1CILi1EEES8_S8_EEENS6_IJNS7_ILi128EEENS7_ILi64EEENS7_ILi256EEEEEELi256ENS_12float_e4m3_tEfNS_4arch4Sm90ELb0ELb1ELb0ELb0ELb0ELb0ELb0ELb1ELb1ELb1ELb1ELb0EEENS1_21CollectiveEpilogueFwdINS6_IJSA_SC_SB_EEES9_NS_10bfloat16_tESG_Li256ELb0ELb1ELb1ELb1EEENS1_19SingleTileSchedulerILb0ELb1ELb1ELi128EEEEEEEEEvNT_6ParamsE --------------------------
	.section	.nv.constant0._ZN7cutlass13device_kernelIN5flash11enable_sm90INS1_16FlashAttnFwdSm90INS1_25CollectiveMainloopFwdSm90ILi2EN4cute5tupleIJNS5_1CILi1EEES8_S8_EEENS6_IJNS7_ILi128EEENS7_ILi64EEENS7_ILi256EEEEEELi256ENS_12float_e4m3_tEfNS_4arch4Sm90ELb0ELb1ELb0ELb0ELb0ELb0ELb0ELb1ELb1ELb1ELb1ELb0EEENS1_21CollectiveEpilogueFwdINS6_IJSA_SC_SB_EEES9_NS_10bfloat16_tESG_Li256ELb0ELb1ELb1ELb1EEENS1_19SingleTileSchedulerILb0ELb1ELb1ELi128EEEEEEEEEvNT_6ParamsE,"a",@progbits
	.sectionflags	@""
	.align	4
.nv.constant0._ZN7cutlass13device_kernelIN5flash11enable_sm90INS1_16FlashAttnFwdSm90INS1_25CollectiveMainloopFwdSm90ILi2EN4cute5tupleIJNS5_1CILi1EEES8_S8_EEENS6_IJNS7_ILi128EEENS7_ILi64EEENS7_ILi256EEEEEELi256ENS_12float_e4m3_tEfNS_4arch4Sm90ELb0ELb1ELb0ELb0ELb0ELb0ELb0ELb1ELb1ELb1ELb1ELb0EEENS1_21CollectiveEpilogueFwdINS6_IJSA_SC_SB_EEES9_NS_10bfloat16_tESG_Li256ELb0ELb1ELb1ELb1EEENS1_19SingleTileSchedulerILb0ELb1ELb1ELi128EEEEEEEEEvNT_6ParamsE:
	.zero		3456


//--------------------- .nv.constant0._ZN7cutlass13device_kernelIN5flash11enable_sm90INS1_16FlashAttnFwdSm90INS1_25CollectiveMainloopFwdSm90ILi2EN4cute5tupleIJNS5_1CILi1EEES8_S8_EEENS6_IJNS7_ILi128EEENS7_ILi64EEENS7_ILi256EEEEEELi256ENS_12float_e4m3_tEfNS_4arch4Sm90ELb0ELb1ELb0ELb1ELb0ELb0ELb0ELb1ELb1ELb1ELb1ELb0EEENS1_21CollectiveEpilogueFwdINS6_IJSA_SC_SB_EEES9_NS_10bfloat16_tESG_Li256ELb1ELb1ELb1ELb1EEENS1_36VarlenDynamicPersistentTileSchedulerILi128ELi64ELi256ELi128ELb1ELb1ELb1ELb1ELb0ELb1EEEEEEEEEvNT_6ParamsE --------------------------
	.section	.nv.constant0._ZN7cutlass13device_kernelIN5flash11enable_sm90INS1_16FlashAttnFwdSm90INS1_25CollectiveMainloopFwdSm90ILi2EN4cute5tupleIJNS5_1CILi1EEES8_S8_EEENS6_IJNS7_ILi128EEENS7_ILi64EEENS7_ILi256EEEEEELi256ENS_12float_e4m3_tEfNS_4arch4Sm90ELb0ELb1ELb0ELb1ELb0ELb0ELb0ELb1ELb1ELb1ELb1ELb0EEENS1_21CollectiveEpilogueFwdINS6_IJSA_SC_SB_EEES9_NS_10bfloat16_tESG_Li256ELb1ELb1ELb1ELb1EEENS1_36VarlenDynamicPersistentTileSchedulerILi128ELi64ELi256ELi128ELb1ELb1ELb1ELb1ELb0ELb1EEEEEEEEEvNT_6ParamsE,"a",@progbits
	.sectionflags	@""
	.align	4
.nv.constant0._ZN7cutlass13device_kernelIN5flash11enable_sm90INS1_16FlashAttnFwdSm90INS1_25CollectiveMainloopFwdSm90ILi2EN4cute5tupleIJNS5_1CILi1EEES8_S8_EEENS6_IJNS7_ILi128EEENS7_ILi64EEENS7_ILi256EEEEEELi256ENS_12float_e4m3_tEfNS_4arch4Sm90ELb0ELb1ELb0ELb1ELb0ELb0ELb0ELb1ELb1ELb1ELb1ELb0EEENS1_21CollectiveEpilogueFwdINS6_IJSA_SC_SB_EEES9_NS_10bfloat16_tESG_Li256ELb1ELb1ELb1ELb1EEENS1_36VarlenDynamicPersistentTileSchedulerILi128ELi64ELi256ELi128ELb1ELb1ELb1ELb1ELb0ELb1EEEEEEEEEvNT_6ParamsE:
	.zero		3584


//--------------------- .nv.constant0._ZN7cutlass13device_kernelIN5flash11enable_sm90INS1_16FlashAttnFwdSm90INS1_25CollectiveMainloopFwdSm90ILi2EN4cute5tupleIJNS5_1CILi1EEES8_S8_EEENS6_IJNS7_ILi128EEENS7_ILi64EEENS7_ILi256EEEEEELi256ENS_12float_e4m3_tEfNS_4arch4Sm90ELb0ELb1ELb0ELb1ELb0ELb1ELb0ELb1ELb1ELb1ELb1ELb0EEENS1_21CollectiveEpilogueFwdINS6_IJSA_SC_SB_EEES9_NS_10bfloat16_tESG_Li256ELb1ELb1ELb1ELb1EEENS1_36VarlenDynamicPersistentTileSchedulerILi128ELi64ELi256ELi128ELb1ELb1ELb1ELb1ELb0ELb1EEEEEEEEEvNT_6ParamsE --------------------------
	.section	.nv.constant0._ZN7cutlass13device_kernelIN5flash11enable_sm90INS1_16FlashAttnFwdSm90INS1_25CollectiveMainloopFwdSm90ILi2EN4cute5tupleIJNS5_1CILi1EEES8_S8_EEENS6_IJNS7_ILi128EEENS7_ILi64EEENS7_ILi256EEEEEELi256ENS_12float_e4m3_tEfNS_4arch4Sm90ELb0ELb1ELb0ELb1ELb0ELb1ELb0ELb1ELb1ELb1ELb1ELb0EEENS1_21CollectiveEpilogueFwdINS6_IJSA_SC_SB_EEES9_NS_10bfloat16_tESG_Li256ELb1ELb1ELb1ELb1EEENS1_36VarlenDynamicPersistentTileSchedulerILi128ELi64ELi256ELi128ELb1ELb1ELb1ELb1ELb0ELb1EEEEEEEEEvNT_6ParamsE,"a",@progbits
	.sectionflags	@""
	.align	4
.nv.constant0._ZN7cutlass13device_kernelIN5flash11enable_sm90INS1_16FlashAttnFwdSm90INS1_25CollectiveMainloopFwdSm90ILi2EN4cute5tupleIJNS5_1CILi1EEES8_S8_EEENS6_IJNS7_ILi128EEENS7_ILi64EEENS7_ILi256EEEEEELi256ENS_12float_e4m3_tEfNS_4arch4Sm90ELb0ELb1ELb0ELb1ELb0ELb1ELb0ELb1ELb1ELb1ELb1ELb0EEENS1_21CollectiveEpilogueFwdINS6_IJSA_SC_SB_EEES9_NS_10bfloat16_tESG_Li256ELb1ELb1ELb1ELb1EEENS1_36VarlenDynamicPersistentTileSchedulerILi128ELi64ELi256ELi128ELb1ELb1ELb1ELb1ELb0ELb1EEEEEEEEEvNT_6ParamsE:
	.zero		3584


//--------------------- .nv.constant0._ZN7cutlass13device_kernelIN5flash11enable_sm90INS1_16FlashAttnFwdSm90INS1_25CollectiveMainloopFwdSm90ILi2EN4cute5tupleIJNS5_1CILi1EEES8_S8_EEENS6_IJNS7_ILi128EEESA_NS7_ILi256EEEEEELi256ENS_12float_e4m3_tEfNS_4arch4Sm90ELb1ELb0ELb0ELb0ELb0ELb0ELb0ELb1ELb1ELb1ELb1ELb0EEENS1_21CollectiveEpilogueFwdINS6_IJSA_SB_SA_EEES9_NS_10bfloat16_tESF_Li256ELb0ELb1ELb1ELb1EEENS1_19SingleTileSchedulerILb0ELb1ELb1ELi128EEEEEEEEEvNT_6ParamsE --------------------------
	.section	.nv.constant0._ZN7cutlass13device_kernelIN5flash11enable_sm90INS1_16FlashAttnFwdSm90INS1_25CollectiveMainloopFwdSm90ILi2EN4cute5tupleIJNS5_1CILi1EEES8_S8_EEENS6_IJNS7_ILi128EEESA_NS7_ILi256EEEEEELi256ENS_12float_e4m3_tEfNS_4arch4Sm90ELb1ELb0ELb0ELb0ELb0ELb0ELb0ELb1ELb1ELb1ELb1ELb0EEENS1_21CollectiveEpilogueFwdINS6_IJSA_SB_SA_EEES9_NS_10bfloat16_tESF_Li256ELb0ELb1ELb1ELb1EEENS1_19SingleTileSchedulerILb0ELb1ELb1ELi128EEEEEEEEEvNT_6ParamsE,"a",@progbits
	.sectionflags	@""
	.align	4
.nv.constant0._ZN7cutlass13device_kernelIN5flash11enable_sm90INS1_16FlashAttnFwdSm90INS1_25CollectiveMainloopFwdSm90ILi2EN4cute5tupleIJNS5_1CILi1EEES8_S8_EEENS6_IJNS7_ILi128EEESA_NS7_ILi256EEEEEELi256ENS_12float_e4m3_tEfNS_4arch4Sm90ELb1ELb0ELb0ELb0ELb0ELb0ELb0ELb1ELb1ELb1ELb1ELb0EEENS1_21CollectiveEpilogueFwdINS6_IJSA_SB_SA_EEES9_NS_10bfloat16_tESF_Li256ELb0ELb1ELb1ELb1EEENS1_19SingleTileSchedulerILb0ELb1ELb1ELi128EEEEEEEEEvNT_6ParamsE:
	.zero		3456


//--------------------- .nv.constant0._ZN7cutlass13device_kernelIN5flash11enable_sm90INS1_16FlashAttnFwdSm90INS1_25CollectiveMainloopFwdSm90ILi2EN4cute5tupleIJNS5_1CILi1EEES8_S8_EEENS6_IJNS7_ILi128EEESA_NS7_ILi256EEEEEELi256ENS_12float_e4m3_tEfNS_4arch4Sm90ELb1ELb0ELb0ELb1ELb0ELb0ELb0ELb1ELb1ELb1ELb1ELb0EEENS1_21CollectiveEpilogueFwdINS6_IJSA_SB_SA_EEES9_NS_10bfloat16_tESF_Li256ELb1ELb1ELb1ELb1EEENS1_36VarlenDynamicPersistentTileSchedulerILi128ELi128ELi256ELi128ELb1ELb1ELb1ELb1ELb1ELb1EEEEEEEEEvNT_6ParamsE --------------------------
	.section	.nv.constant0._ZN7cutlass13device_kernelIN5flash11enable_sm90INS1_16FlashAttnFwdSm90INS1_25CollectiveMainloopFwdSm90ILi2EN4cute5tupleIJNS5_1CILi1EEES8_S8_EEENS6_IJNS7_ILi128EEESA_NS7_ILi256EEEEEELi256ENS_12float_e4m3_tEfNS_4arch4Sm90ELb1ELb0ELb0ELb1ELb0ELb0ELb0ELb1ELb1ELb1ELb1ELb0EEENS1_21CollectiveEpilogueFwdINS6_IJSA_SB_SA_EEES9_NS_10bfloat16_tESF_Li256ELb1ELb1ELb1ELb1EEENS1_36VarlenDynamicPersistentTileSchedulerILi128ELi128ELi256ELi128ELb1ELb1ELb1ELb1ELb1ELb1EEEEEEEEEvNT_6ParamsE,"a",@progbits
	.sectionflags	@""
	.align	4
.nv.constant0._ZN7cutlass13device_kernelIN5flash11enable_sm90INS1_16FlashAttnFwdSm90INS1_25CollectiveMainloopFwdSm90ILi2EN4cute5tupleIJNS5_1CILi1EEES8_S8_EEENS6_IJNS7_ILi128EEESA_NS7_ILi256EEEEEELi256ENS_12float_e4m3_tEfNS_4arch4Sm90ELb1ELb0ELb0ELb1ELb0ELb0ELb0ELb1ELb1ELb1ELb1ELb0EEENS1_21CollectiveEpilogueFwdINS6_IJSA_SB_SA_EEES9_NS_10bfloat16_tESF_Li256ELb1ELb1ELb1ELb1EEENS1_36VarlenDynamicPersistentTileSchedulerILi128ELi128ELi256ELi128ELb1ELb1ELb1ELb1ELb1ELb1EEEEEEEEEvNT_6ParamsE:
	.zero		3584


//--------------------- .nv.constant0._ZN7cutlass13device_kernelIN5flash11enable_sm90INS1_16FlashAttnFwdSm90INS1_25CollectiveMainloopFwdSm90ILi2EN4cute5tupleIJNS5_1CILi1EEES8_S8_EEENS6_IJNS7_ILi128EEESA_NS7_ILi256EEEEEELi256ENS_12float_e4m3_tEfNS_4arch4Sm90ELb1ELb0ELb0ELb1ELb0ELb1ELb0ELb1ELb1ELb1ELb1ELb0EEENS1_21CollectiveEpilogueFwdINS6_IJSA_SB_SA_EEES9_NS_10bfloat16_tESF_Li256ELb1ELb1ELb1ELb1EEENS1_36VarlenDynamicPersistentTileSchedulerILi128ELi128ELi256ELi128ELb1ELb1ELb1ELb1ELb1ELb1EEEEEEEEEvNT_6ParamsE --------------------------
	.section	.nv.constant0._ZN7cutlass13device_kernelIN5flash11enable_sm90INS1_16FlashAttnFwdSm90INS1_25CollectiveMainloopFwdSm90ILi2EN4cute5tupleIJNS5_1CILi1EEES8_S8_EEENS6_IJNS7_ILi128EEESA_NS7_ILi256EEEEEELi256ENS_12float_e4m3_tEfNS_4arch4Sm90ELb1ELb0ELb0ELb1ELb0ELb1ELb0ELb1ELb1ELb1ELb1ELb0EEENS1_21CollectiveEpilogueFwdINS6_IJSA_SB_SA_EEES9_NS_10bfloat16_tESF_Li256ELb1ELb1ELb1ELb1EEENS1_36VarlenDynamicPersistentTileSchedulerILi128ELi128ELi256ELi128ELb1ELb1ELb1ELb1ELb1ELb1EEEEEEEEEvNT_6ParamsE,"a",@progbits
	.sectionflags	@""
	.align	4
.nv.constant0._ZN7cutlass13device_kernelIN5flash11enable_sm90INS1_16FlashAttnFwdSm90INS1_25CollectiveMainloopFwdSm90ILi2EN4cute5tupleIJNS5_1CILi1EEES8_S8_EEENS6_IJNS7_ILi128EEESA_NS7_ILi256EEEEEELi256ENS_12float_e4m3_tEfNS_4arch4Sm90ELb1ELb0ELb0ELb1ELb0ELb1ELb0ELb1ELb1ELb1ELb1ELb0EEENS1_21CollectiveEpilogueFwdINS6_IJSA_SB_SA_EEES9_NS_10bfloat16_tESF_Li256ELb1ELb1ELb1ELb1EEENS1_36VarlenDynamicPersistentTileSchedulerILi128ELi128ELi256ELi128ELb1ELb1ELb1ELb1ELb1ELb1EEEEEEEEEvNT_6ParamsE:
	.zero		3584


//--------------------- SYMBOLS --------------------------

	.type		.nv.reservedSmem.offset0,@object
	.size		.nv.reservedSmem.offset0,0x4
